	.target	sm_90a

	.elftype	@"ET_EXEC"


//--------------------- .note.nv.tkinfo           --------------------------
	.section	.note.nv.tkinfo,"",@"SHT_NOTE"
	.sectionflags	@"SHF_NOTE_NV_TKINFO"
	.tkinfo
        /*0018*/ 	.word	0x00000002
        /*0030*/ 	.string	""
        /*0030*/ 	.string	"ptxas"
        /*0030*/ 	.string	"Cuda compilation tools, release 13.0, V13.0.88"
        /*0030*/ 	.string	"Build cuda_13.0.r13.0/compiler.36424714_0"
        /*0030*/ 	.string	"-arch sm_90a -m 64 "



//--------------------- .note.nv.cuinfo           --------------------------
	.section	.note.nv.cuinfo,"",@"SHT_NOTE"
	.sectionflags	@"SHF_NOTE_NV_CUINFO"
        /*0018*/ 	.short	0x0002
        /*001a*/ 	.short	0x005a
        /*001c*/ 	.short	0x0082
	.zero		2


//--------------------- .nv.info                  --------------------------
	.section	.nv.info,"",@"SHT_CUDA_INFO"
	.align	4


	//----- nvinfo : EIATTR_REGCOUNT
	.align		4
        /*0000*/ 	.byte	0x04, 0x2f
        /*0002*/ 	.short	(.L_12 - .L_11)
	.align		4
.L_11:
        /*0004*/ 	.word	index@(_ZN7cutlass13device_kernelINS_4gemm6kernel13GemmUniversalIN4cute5tupleIJiiiiEEENS1_10collective13CollectiveMmaINS1_40MainloopSm90TmaGmmaWarpSpecializedSparseILi6ENS5_IJNS4_1CILi1EEESB_SB_EEENS1_35KernelTmaWarpSpecializedCooperativeEEENS5_IJNSA_ILi256EEENSA_ILi128EEENSA_ILi64EEEEEENS_10bfloat16_tENS5_IJNS4_6LayoutINS5_IJiNS5_IJNSA_ILi2EEEiEEEiEEENS5_IJlNS5_IJSB_SL_EEElEEEEENSK_INS5_IJNS5_IJNS5_IJNSA_ILi8EEESL_NSA_ILi4EEEEEEiEEENS5_IJNS5_IJNSA_ILi16EEESL_SL_EEEiEEEiEEENS5_IJNS5_IJNS5_IJSH_SV_NSA_ILi1024EEEEEENSA_ILi4096EEEEEENS5_IJNS5_IJSB_NSA_ILi512EEENSA_ILi32EEEEEElEEElEEEEEEEESJ_NS5_IJlSB_lEEENS4_8TiledMMAINS4_8MMA_AtomIJNS4_4SM904GMMA6SPARSE29GMMA_64x128x32_F32BF16BF16_SSILNS1E_5MajorE0ELS1H_0ELNS1E_7ScaleInE1ELS1I_1ELNS1E_9SparseSelE0EEEEEENSK_INS5_IJSL_SB_SB_EEENS5_IJSB_NSA_ILi0EEES1N_EEEEENS5_IJNS4_10UnderscoreES1Q_S1Q_EEEEENS4_13SM90_TMA_LOADENS4_14ComposedLayoutINS4_7SwizzleILi2ELi4ELi3EEENS4_25smem_sparse_ptr_flag_bitsILi2ELi16EEENSK_INS5_IJNS5_IJSB_SR_EEENS5_IJSL_S14_EEEEEENS5_IJNS5_IJS1N_SH_EEESO_EEEEEEEvNS4_8identityES1T_NS1U_INS1V_ILi3ELi4ELi3EEENS4_18smem_ptr_flag_bitsILi16EEENSK_INS5_IJSR_SH_EEENS5_IJSH_SB_EEEEEEEvS26_EENS_8epilogue10collective6detail29Sm90TmaWarpSpecializedAdapterINS2G_15DefaultEpilogueIfNS5_IJSB_llEEES2K_NS2F_6thread17LinearCombinationIfLi1EffLNS2L_9ScaleType4KindE0ELNS_15FloatRoundStyleE2EfEENS1_15EpilogueDefaultEEEEEvvEEEEvNT_6ParamsE)
        /*0008*/ 	.word	0x000000a8


	//----- nvinfo : EIATTR_FRAME_SIZE
	.align		4
.L_12:
        /*000c*/ 	.byte	0x04, 0x11
        /*000e*/ 	.short	(.L_14 - .L_13)
	.align		4
.L_13:
        /*0010*/ 	.word	index@(_ZN7cutlass13device_kernelINS_4gemm6kernel13GemmUniversalIN4cute5tupleIJiiiiEEENS1_10collective13CollectiveMmaINS1_40MainloopSm90TmaGmmaWarpSpecializedSparseILi6ENS5_IJNS4_1CILi1EEESB_SB_EEENS1_35KernelTmaWarpSpecializedCooperativeEEENS5_IJNSA_ILi256EEENSA_ILi128EEENSA_ILi64EEEEEENS_10bfloat16_tENS5_IJNS4_6LayoutINS5_IJiNS5_IJNSA_ILi2EEEiEEEiEEENS5_IJlNS5_IJSB_SL_EEElEEEEENSK_INS5_IJNS5_IJNS5_IJNSA_ILi8EEESL_NSA_ILi4EEEEEEiEEENS5_IJNS5_IJNSA_ILi16EEESL_SL_EEEiEEEiEEENS5_IJNS5_IJNS5_IJSH_SV_NSA_ILi1024EEEEEENSA_ILi4096EEEEEENS5_IJNS5_IJSB_NSA_ILi512EEENSA_ILi32EEEEEElEEElEEEEEEEESJ_NS5_IJlSB_lEEENS4_8TiledMMAINS4_8MMA_AtomIJNS4_4SM904GMMA6SPARSE29GMMA_64x128x32_F32BF16BF16_SSILNS1E_5MajorE0ELS1H_0ELNS1E_7ScaleInE1ELS1I_1ELNS1E_9SparseSelE0EEEEEENSK_INS5_IJSL_SB_SB_EEENS5_IJSB_NSA_ILi0EEES1N_EEEEENS5_IJNS4_10UnderscoreES1Q_S1Q_EEEEENS4_13SM90_TMA_LOADENS4_14ComposedLayoutINS4_7SwizzleILi2ELi4ELi3EEENS4_25smem_sparse_ptr_flag_bitsILi2ELi16EEENSK_INS5_IJNS5_IJSB_SR_EEENS5_IJSL_S14_EEEEEENS5_IJNS5_IJS1N_SH_EEESO_EEEEEEEvNS4_8identityES1T_NS1U_INS1V_ILi3ELi4ELi3EEENS4_18smem_ptr_flag_bitsILi16EEENSK_INS5_IJSR_SH_EEENS5_IJSH_SB_EEEEEEEvS26_EENS_8epilogue10collective6detail29Sm90TmaWarpSpecializedAdapterINS2G_15DefaultEpilogueIfNS5_IJSB_llEEES2K_NS2F_6thread17LinearCombinationIfLi1EffLNS2L_9ScaleType4KindE0ELNS_15FloatRoundStyleE2EfEENS1_15EpilogueDefaultEEEEEvvEEEEvNT_6ParamsE)
        /*0014*/ 	.word	0x00000000


	//----- nvinfo : EIATTR_MIN_STACK_SIZE
	.align		4
.L_14:
        /*0018*/ 	.byte	0x04, 0x12
        /*001a*/ 	.short	(.L_16 - .L_15)
	.align		4
.L_15:
        /*001c*/ 	.word	index@(_ZN7cutlass13device_kernelINS_4gemm6kernel13GemmUniversalIN4cute5tupleIJiiiiEEENS1_10collective13CollectiveMmaINS1_40MainloopSm90TmaGmmaWarpSpecializedSparseILi6ENS5_IJNS4_1CILi1EEESB_SB_EEENS1_35KernelTmaWarpSpecializedCooperativeEEENS5_IJNSA_ILi256EEENSA_ILi128EEENSA_ILi64EEEEEENS_10bfloat16_tENS5_IJNS4_6LayoutINS5_IJiNS5_IJNSA_ILi2EEEiEEEiEEENS5_IJlNS5_IJSB_SL_EEElEEEEENSK_INS5_IJNS5_IJNS5_IJNSA_ILi8EEESL_NSA_ILi4EEEEEEiEEENS5_IJNS5_IJNSA_ILi16EEESL_SL_EEEiEEEiEEENS5_IJNS5_IJNS5_IJSH_SV_NSA_ILi1024EEEEEENSA_ILi4096EEEEEENS5_IJNS5_IJSB_NSA_ILi512EEENSA_ILi32EEEEEElEEElEEEEEEEESJ_NS5_IJlSB_lEEENS4_8TiledMMAINS4_8MMA_AtomIJNS4_4SM904GMMA6SPARSE29GMMA_64x128x32_F32BF16BF16_SSILNS1E_5MajorE0ELS1H_0ELNS1E_7ScaleInE1ELS1I_1ELNS1E_9SparseSelE0EEEEEENSK_INS5_IJSL_SB_SB_EEENS5_IJSB_NSA_ILi0EEES1N_EEEEENS5_IJNS4_10UnderscoreES1Q_S1Q_EEEEENS4_13SM90_TMA_LOADENS4_14ComposedLayoutINS4_7SwizzleILi2ELi4ELi3EEENS4_25smem_sparse_ptr_flag_bitsILi2ELi16EEENSK_INS5_IJNS5_IJSB_SR_EEENS5_IJSL_S14_EEEEEENS5_IJNS5_IJS1N_SH_EEESO_EEEEEEEvNS4_8identityES1T_NS1U_INS1V_ILi3ELi4ELi3EEENS4_18smem_ptr_flag_bitsILi16EEENSK_INS5_IJSR_SH_EEENS5_IJSH_SB_EEEEEEEvS26_EENS_8epilogue10collective6detail29Sm90TmaWarpSpecializedAdapterINS2G_15DefaultEpilogueIfNS5_IJSB_llEEES2K_NS2F_6thread17LinearCombinationIfLi1EffLNS2L_9ScaleType4KindE0ELNS_15FloatRoundStyleE2EfEENS1_15EpilogueDefaultEEEEEvvEEEEvNT_6ParamsE)
        /*0020*/ 	.word	0x00000000
.L_16:


//--------------------- .nv.compat                --------------------------
	.section	.nv.compat,"",@"SHT_CUDA_COMPAT_INFO"
	.align	4
        /*0000*/ 	.byte	0x02, 0x09, 0x01, 0x00, 0x02, 0x02, 0x04, 0x00, 0x02, 0x05, 0x05, 0x00, 0x03, 0x07, 0x01, 0x01
        /*0010*/ 	.byte	0x02, 0x03, 0x01, 0x00, 0x02, 0x06, 0x01, 0x00, 0x04, 0x0b, 0x08, 0x00, 0x00, 0x00, 0x00, 0x00
        /*0020*/ 	.byte	0x00, 0x00, 0x00, 0x00


//--------------------- .nv.info._ZN7cutlass13device_kernelINS_4gemm6kernel13GemmUniversalIN4cute5tupleIJiiiiEEENS1_10collective13CollectiveMmaINS1_40MainloopSm90TmaGmmaWarpSpecializedSparseILi6ENS5_IJNS4_1CILi1EEESB_SB_EEENS1_35KernelTmaWarpSpecializedCooperativeEEENS5_IJNSA_ILi256EEENSA_ILi128EEENSA_ILi64EEEEEENS_10bfloat16_tENS5_IJNS4_6LayoutINS5_IJiNS5_IJNSA_ILi2EEEiEEEiEEENS5_IJlNS5_IJSB_SL_EEElEEEEENSK_INS5_IJNS5_IJNS5_IJNSA_ILi8EEESL_NSA_ILi4EEEEEEiEEENS5_IJNS5_IJNSA_ILi16EEESL_SL_EEEiEEEiEEENS5_IJNS5_IJNS5_IJSH_SV_NSA_ILi1024EEEEEENSA_ILi4096EEEEEENS5_IJNS5_IJSB_NSA_ILi512EEENSA_ILi32EEEEEElEEElEEEEEEEESJ_NS5_IJlSB_lEEENS4_8TiledMMAINS4_8MMA_AtomIJNS4_4SM904GMMA6SPARSE29GMMA_64x128x32_F32BF16BF16_SSILNS1E_5MajorE0ELS1H_0ELNS1E_7ScaleInE1ELS1I_1ELNS1E_9SparseSelE0EEEEEENSK_INS5_IJSL_SB_SB_EEENS5_IJSB_NSA_ILi0EEES1N_EEEEENS5_IJNS4_10UnderscoreES1Q_S1Q_EEEEENS4_13SM90_TMA_LOADENS4_14ComposedLayoutINS4_7SwizzleILi2ELi4ELi3EEENS4_25smem_sparse_ptr_flag_bitsILi2ELi16EEENSK_INS5_IJNS5_IJSB_SR_EEENS5_IJSL_S14_EEEEEENS5_IJNS5_IJS1N_SH_EEESO_EEEEEEEvNS4_8identityES1T_NS1U_INS1V_ILi3ELi4ELi3EEENS4_18smem_ptr_flag_bitsILi16EEENSK_INS5_IJSR_SH_EEENS5_IJSH_SB_EEEEEEEvS26_EENS_8epilogue10collective6detail29Sm90TmaWarpSpecializedAdapterINS2G_15DefaultEpilogueIfNS5_IJSB_llEEES2K_NS2F_6thread17LinearCombinationIfLi1EffLNS2L_9ScaleType4KindE0ELNS_15FloatRoundStyleE2EfEENS1_15EpilogueDefaultEEEEEvvEEEEvNT_6ParamsE --------------------------
	.section	.nv.info._ZN7cutlass13device_kernelINS_4gemm6kernel13GemmUniversalIN4cute5tupleIJiiiiEEENS1_10collective13CollectiveMmaINS1_40MainloopSm90TmaGmmaWarpSpecializedSparseILi6ENS5_IJNS4_1CILi1EEESB_SB_EEENS1_35KernelTmaWarpSpecializedCooperativeEEENS5_IJNSA_ILi256EEENSA_ILi128EEENSA_ILi64EEEEEENS_10bfloat16_tENS5_IJNS4_6LayoutINS5_IJiNS5_IJNSA_ILi2EEEiEEEiEEENS5_IJlNS5_IJSB_SL_EEElEEEEENSK_INS5_IJNS5_IJNS5_IJNSA_ILi8EEESL_NSA_ILi4EEEEEEiEEENS5_IJNS5_IJNSA_ILi16EEESL_SL_EEEiEEEiEEENS5_IJNS5_IJNS5_IJSH_SV_NSA_ILi1024EEEEEENSA_ILi4096EEEEEENS5_IJNS5_IJSB_NSA_ILi512EEENSA_ILi32EEEEEElEEElEEEEEEEESJ_NS5_IJlSB_lEEENS4_8TiledMMAINS4_8MMA_AtomIJNS4_4SM904GMMA6SPARSE29GMMA_64x128x32_F32BF16BF16_SSILNS1E_5MajorE0ELS1H_0ELNS1E_7ScaleInE1ELS1I_1ELNS1E_9SparseSelE0EEEEEENSK_INS5_IJSL_SB_SB_EEENS5_IJSB_NSA_ILi0EEES1N_EEEEENS5_IJNS4_10UnderscoreES1Q_S1Q_EEEEENS4_13SM90_TMA_LOADENS4_14ComposedLayoutINS4_7SwizzleILi2ELi4ELi3EEENS4_25smem_sparse_ptr_flag_bitsILi2ELi16EEENSK_INS5_IJNS5_IJSB_SR_EEENS5_IJSL_S14_EEEEEENS5_IJNS5_IJS1N_SH_EEESO_EEEEEEEvNS4_8identityES1T_NS1U_INS1V_ILi3ELi4ELi3EEENS4_18smem_ptr_flag_bitsILi16EEENSK_INS5_IJSR_SH_EEENS5_IJSH_SB_EEEEEEEvS26_EENS_8epilogue10collective6detail29Sm90TmaWarpSpecializedAdapterINS2G_15DefaultEpilogueIfNS5_IJSB_llEEES2K_NS2F_6thread17LinearCombinationIfLi1EffLNS2L_9ScaleType4KindE0ELNS_15FloatRoundStyleE2EfEENS1_15EpilogueDefaultEEEEEvvEEEEvNT_6ParamsE,"",@"SHT_CUDA_INFO"
	.sectionflags	@""
	.align	4


	//----- nvinfo : EIATTR_CUDA_API_VERSION
	.align		4
        /*0000*/ 	.byte	0x04, 0x37
        /*0002*/ 	.short	(.L_18 - .L_17)
.L_17:
        /*0004*/ 	.word	0x00000082


	//----- nvinfo : EIATTR_KPARAM_INFO
	.align		4
.L_18:
        /*0008*/ 	.byte	0x04, 0x17
        /*000a*/ 	.short	(.L_20 - .L_19)
.L_19:
        /*000c*/ 	.word	0x00000000
        /*0010*/ 	.short	0x0000
        /*0012*/ 	.short	0x0070
        /*0014*/ 	.byte	0x00, 0xf0, 0x01, 0x14


	//----- nvinfo : EIATTR_SPARSE_MMA_MASK
	.align		4
.L_20:
        /*0018*/ 	.byte	0x03, 0x50
        /*001a*/ 	.short	0x0002


	//----- nvinfo : EIATTR_MAXREG_COUNT
	.align		4
        /*001c*/ 	.byte	0x03, 0x1b
        /*001e*/ 	.short	0x00a8


	//----- nvinfo : EIATTR_NUM_BARRIERS
	.align		4
        /*0020*/ 	.byte	0x02, 0x4c
        /*0022*/ 	.byte	0x01
	.zero		1


	//----- nvinfo : EIATTR_MERCURY_ISA_VERSION
	.align		4
        /*0024*/ 	.byte	0x03, 0x5f
        /*0026*/ 	.short	0x0101


	//----- nvinfo : EIATTR_INT_WARP_WIDE_INSTR_OFFSETS
	.align		4
        /*0028*/ 	.byte	0x04, 0x31
        /*002a*/ 	.short	(.L_22 - .L_21)


	//   ....[0]....
.L_21:
        /*002c*/ 	.word	0x00000420


	//   ....[1]....
        /*0030*/ 	.word	0x00000430


	//   ....[2]....
        /*0034*/ 	.word	0x00000520


	//----- nvinfo : EIATTR_COOP_GROUP_MASK_REGIDS
	.align		4
.L_22:
        /*0038*/ 	.byte	0x04, 0x29
        /*003a*/ 	.short	(.L_24 - .L_23)


	//   ....[0]....
.L_23:
        /*003c*/ 	.word	0xffffffff


	//   ....[1]....
        /*0040*/ 	.word	0xffffffff


	//   ....[2]....
        /*0044*/ 	.word	0xffffffff


	//   ....[3]....
        /*0048*/ 	.word	0xffffffff


	//   ....[4]....
        /*004c*/ 	.word	0xffffffff


	//----- nvinfo : EIATTR_COOP_GROUP_INSTR_OFFSETS
	.align		4
.L_24:
        /*0050*/ 	.byte	0x04, 0x28
        /*0052*/ 	.short	(.L_26 - .L_25)


	//   ....[0]....
.L_25:
        /*0054*/ 	.word	0x00000060


	//   ....[1]....
        /*0058*/ 	.word	0x00000070


	//   ....[2]....
        /*005c*/ 	.word	0x00000160


	//   ....[3]....
        /*0060*/ 	.word	0x00000330


	//   ....[4]....
        /*0064*/ 	.word	0x00001030


	//----- nvinfo : EIATTR_REG_RECONFIG
	.align		4
.L_26:
        /*0068*/ 	.byte	0x01, 0x54
	.zero		2


	//----- nvinfo : EIATTR_MBARRIER_INSTR_OFFSETS
	.align		4
        /*006c*/ 	.byte	0x04, 0x39
        /*006e*/ 	.short	(.L_28 - .L_27)


	//   ....[0]....
.L_27:
        /*0070*/ 	.word	0x00000260
        /*0074*/ 	.word	0x000000ff
        /*0078*/ 	.word	0x00000000
        /*007c*/ 	.short	0x0100
        /*007e*/ 	.byte	0x08
	.zero		1


	//   ....[1]....
        /*0080*/ 	.word	0x00000270
        /*0084*/ 	.word	0x000000ff
        /*0088*/ 	.word	0x00000030
        /*008c*/ 	.short	0x0100
        /*008e*/ 	.byte	0x08
	.zero		1


	//   ....[2]....
        /*0090*/ 	.word	0x00000280
        /*0094*/ 	.word	0x000000ff
        /*0098*/ 	.word	0x00000008
        /*009c*/ 	.short	0x0100
        /*009e*/ 	.byte	0x08
	.zero		1


	//   ....[3]....
        /*00a0*/ 	.word	0x00000290
        /*00a4*/ 	.word	0x000000ff
        /*00a8*/ 	.word	0x00000038
        /*00ac*/ 	.short	0x0100
        /*00ae*/ 	.byte	0x08
	.zero		1


	//   ....[4]....
        /*00b0*/ 	.word	0x000002a0
        /*00b4*/ 	.word	0x000000ff
        /*00b8*/ 	.word	0x00000010
        /*00bc*/ 	.short	0x0100
        /*00be*/ 	.byte	0x08
	.zero		1


	//   ....[5]....
        /*00c0*/ 	.word	0x000002b0
        /*00c4*/ 	.word	0x000000ff
        /*00c8*/ 	.word	0x00000040
        /*00cc*/ 	.short	0x0100
        /*00ce*/ 	.byte	0x08
	.zero		1


	//   ....[6]....
        /*00d0*/ 	.word	0x000002c0
        /*00d4*/ 	.word	0x000000ff
        /*00d8*/ 	.word	0x00000018
        /*00dc*/ 	.short	0x0100
        /*00de*/ 	.byte	0x08
	.zero		1


	//   ....[7]....
        /*00e0*/ 	.word	0x000002d0
        /*00e4*/ 	.word	0x000000ff
        /*00e8*/ 	.word	0x00000048
        /*00ec*/ 	.short	0x0100
        /*00ee*/ 	.byte	0x08
	.zero		1


	//   ....[8]....
        /*00f0*/ 	.word	0x000002e0
        /*00f4*/ 	.word	0x000000ff
        /*00f8*/ 	.word	0x00000020
        /*00fc*/ 	.short	0x0100
        /*00fe*/ 	.byte	0x08
	.zero		1


	//   ....[9]....
        /*0100*/ 	.word	0x000002f0
        /*0104*/ 	.word	0x000000ff
        /*0108*/ 	.word	0x00000050
        /*010c*/ 	.short	0x0100
        /*010e*/ 	.byte	0x08
	.zero		1


	//   ....[10]....
        /*0110*/ 	.word	0x00000300
        /*0114*/ 	.word	0x000000ff
        /*0118*/ 	.word	0x00000028
        /*011c*/ 	.short	0x0100
        /*011e*/ 	.byte	0x08
	.zero		1


	//   ....[11]....
        /*0120*/ 	.word	0x00000310
        /*0124*/ 	.word	0x000000ff
        /*0128*/ 	.word	0x00000058
        /*012c*/ 	.short	0x0100
        /*012e*/ 	.byte	0x08
	.zero		1


	//   ....[12]....
        /*0130*/ 	.word	0x00000590
        /*0134*/ 	.word	0x000000ff
        /*0138*/ 	.word	0x00000070
        /*013c*/ 	.short	0x0100
        /*013e*/ 	.byte	0x06
	.zero		1


	//   ....[13]....
        /*0140*/ 	.word	0x000005f0
        /*0144*/ 	.word	0x000000ff
        /*0148*/ 	.word	0x00000078
        /*014c*/ 	.short	0x0100
        /*014e*/ 	.byte	0x06
	.zero		1


	//   ....[14]....
        /*0150*/ 	.word	0x00001570
        /*0154*/ 	.word	0x000000ff
        /*0158*/ 	.word	0x00000000
        /*015c*/ 	.short	0x010a
        /*015e*/ 	.byte	0x08
	.zero		1


	//   ....[15]....
        /*0160*/ 	.word	0x00001640
        /*0164*/ 	.word	0x000000ff
        /*0168*/ 	.word	0x00000000
        /*016c*/ 	.short	0x010a
        /*016e*/ 	.byte	0x08
	.zero		1


	//   ....[16]....
        /*0170*/ 	.word	0x00001870
        /*0174*/ 	.word	0x000000ff
        /*0178*/ 	.word	0x00000000
        /*017c*/ 	.short	0x0101
        /*017e*/ 	.byte	0x08
	.zero		1


	//   ....[17]....
        /*0180*/ 	.word	0x0000add0
        /*0184*/ 	.word	0x0000000e
        /*0188*/ 	.word	0x00000030
        /*018c*/ 	.short	0x010a
        /*018e*/ 	.byte	0x3f
	.zero		1


	//   ....[18]....
        /*0190*/ 	.word	0x0000b210
        /*0194*/ 	.word	0x00000008
        /*0198*/ 	.word	0x00000078
        /*019c*/ 	.short	0x0101
        /*019e*/ 	.byte	0x3f
	.zero		1


	//   ....[19]....
        /*01a0*/ 	.word	0x0000b910
        /*01a4*/ 	.word	0x00000006
        /*01a8*/ 	.word	0x00000000
        /*01ac*/ 	.short	0x010a
        /*01ae*/ 	.byte	0x3f
	.zero		1


	//   ....[20]....
        /*01b0*/ 	.word	0x0000b990
        /*01b4*/ 	.word	0x00000007
        /*01b8*/ 	.word	0x00000000
        /*01bc*/ 	.short	0x010a
        /*01be*/ 	.byte	0x3f
	.zero		1


	//   ....[21]....
        /*01c0*/ 	.word	0x0000ba20
        /*01c4*/ 	.word	0x00000006
        /*01c8*/ 	.word	0x00000000
        /*01cc*/ 	.short	0x010a
        /*01ce*/ 	.byte	0x3f
	.zero		1


	//   ....[22]....
        /*01d0*/ 	.word	0x0000bab0
        /*01d4*/ 	.word	0x00000009
        /*01d8*/ 	.word	0x00000000
        /*01dc*/ 	.short	0x010a
        /*01de*/ 	.byte	0x3f
	.zero		1


	//   ....[23]....
        /*01e0*/ 	.word	0x0000bb40
        /*01e4*/ 	.word	0x00000006
        /*01e8*/ 	.word	0x00000000
        /*01ec*/ 	.short	0x010a
        /*01ee*/ 	.byte	0x3f
	.zero		1


	//   ....[24]....
        /*01f0*/ 	.word	0x0000bbd0
        /*01f4*/ 	.word	0x00000003
        /*01f8*/ 	.word	0x00000000
        /*01fc*/ 	.short	0x010a
        /*01fe*/ 	.byte	0x3f
	.zero		1


	//   ....[25]....
        /*0200*/ 	.word	0x0000bc40
        /*0204*/ 	.word	0x0000000c
        /*0208*/ 	.word	0x00000000
        /*020c*/ 	.short	0x010a
        /*020e*/ 	.byte	0x3f
	.zero		1


	//   ....[26]....
        /*0210*/ 	.word	0x0000bd10
        /*0214*/ 	.word	0x0000000e
        /*0218*/ 	.word	0x00000030
        /*021c*/ 	.short	0x010a
        /*021e*/ 	.byte	0x3f
	.zero		1


	//   ....[27]....
        /*0220*/ 	.word	0x0000bdf0
        /*0224*/ 	.word	0x00000006
        /*0228*/ 	.word	0x00000000
        /*022c*/ 	.short	0x010a
        /*022e*/ 	.byte	0x3f
	.zero		1


	//   ....[28]....
        /*0230*/ 	.word	0x0000be40
        /*0234*/ 	.word	0x00000007
        /*0238*/ 	.word	0x00000000
        /*023c*/ 	.short	0x010a
        /*023e*/ 	.byte	0x3f
	.zero		1


	//   ....[29]....
        /*0240*/ 	.word	0x0000be90
        /*0244*/ 	.word	0x00000006
        /*0248*/ 	.word	0x00000000
        /*024c*/ 	.short	0x010a
        /*024e*/ 	.byte	0x3f
	.zero		1


	//   ....[30]....
        /*0250*/ 	.word	0x0000bee0
        /*0254*/ 	.word	0x00000009
        /*0258*/ 	.word	0x00000000
        /*025c*/ 	.short	0x010a
        /*025e*/ 	.byte	0x3f
	.zero		1


	//   ....[31]....
        /*0260*/ 	.word	0x0000bf30
        /*0264*/ 	.word	0x00000006
        /*0268*/ 	.word	0x00000000
        /*026c*/ 	.short	0x010a
        /*026e*/ 	.byte	0x3f
	.zero		1


	//----- nvinfo : EIATTR_NUM_MBARRIERS
	.align		4
.L_28:
        /*0270*/ 	.byte	0x03, 0x38
        /*0272*/ 	.short	0x000e


	//----- nvinfo : EIATTR_EXIT_INSTR_OFFSETS
	.align		4
        /*0274*/ 	.byte	0x04, 0x1c
        /*0276*/ 	.short	(.L_30 - .L_29)


	//   ....[0]....
.L_29:
        /*0278*/ 	.word	0x00000640


	//   ....[1]....
        /*027c*/ 	.word	0x00000f00


	//   ....[2]....
        /*0280*/ 	.word	0x0000a430


	//   ....[3]....
        /*0284*/ 	.word	0x0000aa60


	//   ....[4]....
        /*0288*/ 	.word	0x0000bc20


	//----- nvinfo : EIATTR_MAX_THREADS
	.align		4
.L_30:
        /*028c*/ 	.byte	0x04, 0x05
        /*028e*/ 	.short	(.L_32 - .L_31)
.L_31:
        /*0290*/ 	.word	0x00000180
        /*0294*/ 	.word	0x00000001
        /*0298*/ 	.word	0x00000001


	//----- nvinfo : EIATTR_CRS_STACK_SIZE
	.align		4
.L_32:
        /*029c*/ 	.byte	0x04, 0x1e
        /*029e*/ 	.short	(.L_34 - .L_33)
.L_33:
        /*02a0*/ 	.word	0x00000000


	//----- nvinfo : EIATTR_CBANK_PARAM_SIZE
	.align		4
.L_34:
        /*02a4*/ 	.byte	0x03, 0x19
        /*02a6*/ 	.short	0x0570


	//----- nvinfo : EIATTR_PARAM_CBANK
	.align		4
        /*02a8*/ 	.byte	0x04, 0x0a
        /*02aa*/ 	.short	(.L_36 - .L_35)
	.align		4
.L_35:
        /*02ac*/ 	.word	index@(.nv.constant0._ZN7cutlass13device_kernelINS_4gemm6kernel13GemmUniversalIN4cute5tupleIJiiiiEEENS1_10collective13CollectiveMmaINS1_40MainloopSm90TmaGmmaWarpSpecializedSparseILi6ENS5_IJNS4_1CILi1EEESB_SB_EEENS1_35KernelTmaWarpSpecializedCooperativeEEENS5_IJNSA_ILi256EEENSA_ILi128EEENSA_ILi64EEEEEENS_10bfloat16_tENS5_IJNS4_6LayoutINS5_IJiNS5_IJNSA_ILi2EEEiEEEiEEENS5_IJlNS5_IJSB_SL_EEElEEEEENSK_INS5_IJNS5_IJNS5_IJNSA_ILi8EEESL_NSA_ILi4EEEEEEiEEENS5_IJNS5_IJNSA_ILi16EEESL_SL_EEEiEEEiEEENS5_IJNS5_IJNS5_IJSH_SV_NSA_ILi1024EEEEEENSA_ILi4096EEEEEENS5_IJNS5_IJSB_NSA_ILi512EEENSA_ILi32EEEEEElEEElEEEEEEEESJ_NS5_IJlSB_lEEENS4_8TiledMMAINS4_8MMA_AtomIJNS4_4SM904GMMA6SPARSE29GMMA_64x128x32_F32BF16BF16_SSILNS1E_5MajorE0ELS1H_0ELNS1E_7ScaleInE1ELS1I_1ELNS1E_9SparseSelE0EEEEEENSK_INS5_IJSL_SB_SB_EEENS5_IJSB_NSA_ILi0EEES1N_EEEEENS5_IJNS4_10UnderscoreES1Q_S1Q_EEEEENS4_13SM90_TMA_LOADENS4_14ComposedLayoutINS4_7SwizzleILi2ELi4ELi3EEENS4_25smem_sparse_ptr_flag_bitsILi2ELi16EEENSK_INS5_IJNS5_IJSB_SR_EEENS5_IJSL_S14_EEEEEENS5_IJNS5_IJS1N_SH_EEESO_EEEEEEEvNS4_8identityES1T_NS1U_INS1V_ILi3ELi4ELi3EEENS4_18smem_ptr_flag_bitsILi16EEENSK_INS5_IJSR_SH_EEENS5_IJSH_SB_EEEEEEEvS26_EENS_8epilogue10collective6detail29Sm90TmaWarpSpecializedAdapterINS2G_15DefaultEpilogueIfNS5_IJSB_llEEES2K_NS2F_6thread17LinearCombinationIfLi1EffLNS2L_9ScaleType4KindE0ELNS_15FloatRoundStyleE2EfEENS1_15EpilogueDefaultEEEEEvvEEEEvNT_6ParamsE)
        /*02b0*/ 	.short	0x0210
        /*02b2*/ 	.short	0x0570


	//----- nvinfo : EIATTR_SW_WAR
	.align		4
.L_36:
        /*02b4*/ 	.byte	0x04, 0x36
        /*02b6*/ 	.short	(.L_38 - .L_37)
.L_37:
        /*02b8*/ 	.word	0x00000008
.L_38:


//--------------------- .nv.callgraph             --------------------------
	.section	.nv.callgraph,"",@"SHT_CUDA_CALLGRAPH"
	.align	4
	.sectionentsize	8
	.align		4
        /*0000*/ 	.word	0x00000000
	.align		4
        /*0004*/ 	.word	0xffffffff
	.align		4
        /*0008*/ 	.word	0x00000000
	.align		4
        /*000c*/ 	.word	0xfffffffe
	.align		4
        /*0010*/ 	.word	0x00000000
	.align		4
        /*0014*/ 	.word	0xfffffffd
	.align		4
        /*0018*/ 	.word	0x00000000
	.align		4
        /*001c*/ 	.word	0xfffffffc


//--------------------- .nv.constant4             --------------------------
	.section	.nv.constant4,"a",@progbits
	.align	8
	.align		8
.nv.constant4:
        /*0000*/ 	.dword	_ZN39_INTERNAL_2ff311e0_4_k_cu_67b5cb6f_27924cuda3std3__45__cpo5beginE
	.align		8
        /*0008*/ 	.dword	_ZN39_INTERNAL_2ff311e0_4_k_cu_67b5cb6f_27924cuda3std3__45__cpo3endE
	.align		8
        /*0010*/ 	.dword	_ZN39_INTERNAL_2ff311e0_4_k_cu_67b5cb6f_27924cuda3std3__45__cpo6cbeginE
	.align		8
        /*0018*/ 	.dword	_ZN39_INTERNAL_2ff311e0_4_k_cu_67b5cb6f_27924cuda3std3__45__cpo4cendE
	.align		8
        /*0020*/ 	.dword	_ZN39_INTERNAL_2ff311e0_4_k_cu_67b5cb6f_27924cuda3std3__441_GLOBAL__N__2ff311e0_4_k_cu_67b5cb6f_27926ignoreE
	.align		8
        /*0028*/ 	.dword	_ZN39_INTERNAL_2ff311e0_4_k_cu_67b5cb6f_27924cuda3std3__419piecewise_constructE
	.align		8
        /*0030*/ 	.dword	_ZN39_INTERNAL_2ff311e0_4_k_cu_67b5cb6f_27924cuda3std3__48in_placeE
	.align		8
        /*0038*/ 	.dword	_ZN39_INTERNAL_2ff311e0_4_k_cu_67b5cb6f_27924cuda3std6ranges3__45__cpo4swapE
	.align		8
        /*0040*/ 	.dword	_ZN39_INTERNAL_2ff311e0_4_k_cu_67b5cb6f_27924cuda3std6ranges3__45__cpo9iter_moveE
	.align		8
        /*0048*/ 	.dword	_ZN39_INTERNAL_2ff311e0_4_k_cu_67b5cb6f_27924cute7productE
	.align		8
        /*0050*/ 	.dword	_ZN39_INTERNAL_2ff311e0_4_k_cu_67b5cb6f_27924cute1_E


//--------------------- .text._ZN7cutlass13device_kernelINS_4gemm6kernel13GemmUniversalIN4cute5tupleIJiiiiEEENS1_10collective13CollectiveMmaINS1_40MainloopSm90TmaGmmaWarpSpecializedSparseILi6ENS5_IJNS4_1CILi1EEESB_SB_EEENS1_35KernelTmaWarpSpecializedCooperativeEEENS5_IJNSA_ILi256EEENSA_ILi128EEENSA_ILi64EEEEEENS_10bfloat16_tENS5_IJNS4_6LayoutINS5_IJiNS5_IJNSA_ILi2EEEiEEEiEEENS5_IJlNS5_IJSB_SL_EEElEEEEENSK_INS5_IJNS5_IJNS5_IJNSA_ILi8EEESL_NSA_ILi4EEEEEEiEEENS5_IJNS5_IJNSA_ILi16EEESL_SL_EEEiEEEiEEENS5_IJNS5_IJNS5_IJSH_SV_NSA_ILi1024EEEEEENSA_ILi4096EEEEEENS5_IJNS5_IJSB_NSA_ILi512EEENSA_ILi32EEEEEElEEElEEEEEEEESJ_NS5_IJlSB_lEEENS4_8TiledMMAINS4_8MMA_AtomIJNS4_4SM904GMMA6SPARSE29GMMA_64x128x32_F32BF16BF16_SSILNS1E_5MajorE0ELS1H_0ELNS1E_7ScaleInE1ELS1I_1ELNS1E_9SparseSelE0EEEEEENSK_INS5_IJSL_SB_SB_EEENS5_IJSB_NSA_ILi0EEES1N_EEEEENS5_IJNS4_10UnderscoreES1Q_S1Q_EEEEENS4_13SM90_TMA_LOADENS4_14ComposedLayoutINS4_7SwizzleILi2ELi4ELi3EEENS4_25smem_sparse_ptr_flag_bitsILi2ELi16EEENSK_INS5_IJNS5_IJSB_SR_EEENS5_IJSL_S14_EEEEEENS5_IJNS5_IJS1N_SH_EEESO_EEEEEEEvNS4_8identityES1T_NS1U_INS1V_ILi3ELi4ELi3EEENS4_18smem_ptr_flag_bitsILi16EEENSK_INS5_IJSR_SH_EEENS5_IJSH_SB_EEEEEEEvS26_EENS_8epilogue10collective6detail29Sm90TmaWarpSpecializedAdapterINS2G_15DefaultEpilogueIfNS5_IJSB_llEEES2K_NS2F_6thread17LinearCombinationIfLi1EffLNS2L_9ScaleType4KindE0ELNS_15FloatRoundStyleE2EfEENS1_15EpilogueDefaultEEEEEvvEEEEvNT_6ParamsE --------------------------
	.section	.text._ZN7cutlass13device_kernelINS_4gemm6kernel13GemmUniversalIN4cute5tupleIJiiiiEEENS1_10collective13CollectiveMmaINS1_40MainloopSm90TmaGmmaWarpSpecializedSparseILi6ENS5_IJNS4_1CILi1EEESB_SB_EEENS1_35KernelTmaWarpSpecializedCooperativeEEENS5_IJNSA_ILi256EEENSA_ILi128EEENSA_ILi64EEEEEENS_10bfloat16_tENS5_IJNS4_6LayoutINS5_IJiNS5_IJNSA_ILi2EEEiEEEiEEENS5_IJlNS5_IJSB_SL_EEElEEEEENSK_INS5_IJNS5_IJNS5_IJNSA_ILi8EEESL_NSA_ILi4EEEEEEiEEENS5_IJNS5_IJNSA_ILi16EEESL_SL_EEEiEEEiEEENS5_IJNS5_IJNS5_IJSH_SV_NSA_ILi1024EEEEEENSA_ILi4096EEEEEENS5_IJNS5_IJSB_NSA_ILi512EEENSA_ILi32EEEEEElEEElEEEEEEEESJ_NS5_IJlSB_lEEENS4_8TiledMMAINS4_8MMA_AtomIJNS4_4SM904GMMA6SPARSE29GMMA_64x128x32_F32BF16BF16_SSILNS1E_5MajorE0ELS1H_0ELNS1E_7ScaleInE1ELS1I_1ELNS1E_9SparseSelE0EEEEEENSK_INS5_IJSL_SB_SB_EEENS5_IJSB_NSA_ILi0EEES1N_EEEEENS5_IJNS4_10UnderscoreES1Q_S1Q_EEEEENS4_13SM90_TMA_LOADENS4_14ComposedLayoutINS4_7SwizzleILi2ELi4ELi3EEENS4_25smem_sparse_ptr_flag_bitsILi2ELi16EEENSK_INS5_IJNS5_IJSB_SR_EEENS5_IJSL_S14_EEEEEENS5_IJNS5_IJS1N_SH_EEESO_EEEEEEEvNS4_8identityES1T_NS1U_INS1V_ILi3ELi4ELi3EEENS4_18smem_ptr_flag_bitsILi16EEENSK_INS5_IJSR_SH_EEENS5_IJSH_SB_EEEEEEEvS26_EENS_8epilogue10collective6detail29Sm90TmaWarpSpecializedAdapterINS2G_15DefaultEpilogueIfNS5_IJSB_llEEES2K_NS2F_6thread17LinearCombinationIfLi1EffLNS2L_9ScaleType4KindE0ELNS_15FloatRoundStyleE2EfEENS1_15EpilogueDefaultEEEEEvvEEEEvNT_6ParamsE,"ax",@progbits
	.align	128
.text._ZN7cutlass13device_kernelINS_4gemm6kernel13GemmUniversalIN4cute5tupleIJiiiiEEENS1_10collective13CollectiveMmaINS1_40MainloopSm90TmaGmmaWarpSpecializedSparseILi6ENS5_IJNS4_1CILi1EEESB_SB_EEENS1_35KernelTmaWarpSpecializedCooperativeEEENS5_IJNSA_ILi256EEENSA_ILi128EEENSA_ILi64EEEEEENS_10bfloat16_tENS5_IJNS4_6LayoutINS5_IJiNS5_IJNSA_ILi2EEEiEEEiEEENS5_IJlNS5_IJSB_SL_EEElEEEEENSK_INS5_IJNS5_IJNS5_IJNSA_ILi8EEESL_NSA_ILi4EEEEEEiEEENS5_IJNS5_IJNSA_ILi16EEESL_SL_EEEiEEEiEEENS5_IJNS5_IJNS5_IJSH_SV_NSA_ILi1024EEEEEENSA_ILi4096EEEEEENS5_IJNS5_IJSB_NSA_ILi512EEENSA_ILi32EEEEEElEEElEEEEEEEESJ_NS5_IJlSB_lEEENS4_8TiledMMAINS4_8MMA_AtomIJNS4_4SM904GMMA6SPARSE29GMMA_64x128x32_F32BF16BF16_SSILNS1E_5MajorE0ELS1H_0ELNS1E_7ScaleInE1ELS1I_1ELNS1E_9SparseSelE0EEEEEENSK_INS5_IJSL_SB_SB_EEENS5_IJSB_NSA_ILi0EEES1N_EEEEENS5_IJNS4_10UnderscoreES1Q_S1Q_EEEEENS4_13SM90_TMA_LOADENS4_14ComposedLayoutINS4_7SwizzleILi2ELi4ELi3EEENS4_25smem_sparse_ptr_flag_bitsILi2ELi16EEENSK_INS5_IJNS5_IJSB_SR_EEENS5_IJSL_S14_EEEEEENS5_IJNS5_IJS1N_SH_EEESO_EEEEEEEvNS4_8identityES1T_NS1U_INS1V_ILi3ELi4ELi3EEENS4_18smem_ptr_flag_bitsILi16EEENSK_INS5_IJSR_SH_EEENS5_IJSH_SB_EEEEEEEvS26_EENS_8epilogue10collective6detail29Sm90TmaWarpSpecializedAdapterINS2G_15DefaultEpilogueIfNS5_IJSB_llEEES2K_NS2F_6thread17LinearCombinationIfLi1EffLNS2L_9ScaleType4KindE0ELNS_15FloatRoundStyleE2EfEENS1_15EpilogueDefaultEEEEEvvEEEEvNT_6ParamsE:
        .type           _ZN7cutlass13device_kernelINS_4gemm6kernel13GemmUniversalIN4cute5tupleIJiiiiEEENS1_10collective13CollectiveMmaINS1_40MainloopSm90TmaGmmaWarpSpecializedSparseILi6ENS5_IJNS4_1CILi1EEESB_SB_EEENS1_35KernelTmaWarpSpecializedCooperativeEEENS5_IJNSA_ILi256EEENSA_ILi128EEENSA_ILi64EEEEEENS_10bfloat16_tENS5_IJNS4_6LayoutINS5_IJiNS5_IJNSA_ILi2EEEiEEEiEEENS5_IJlNS5_IJSB_SL_EEElEEEEENSK_INS5_IJNS5_IJNS5_IJNSA_ILi8EEESL_NSA_ILi4EEEEEEiEEENS5_IJNS5_IJNSA_ILi16EEESL_SL_EEEiEEEiEEENS5_IJNS5_IJNS5_IJSH_SV_NSA_ILi1024EEEEEENSA_ILi4096EEEEEENS5_IJNS5_IJSB_NSA_ILi512EEENSA_ILi32EEEEEElEEElEEEEEEEESJ_NS5_IJlSB_lEEENS4_8TiledMMAINS4_8MMA_AtomIJNS4_4SM904GMMA6SPARSE29GMMA_64x128x32_F32BF16BF16_SSILNS1E_5MajorE0ELS1H_0ELNS1E_7ScaleInE1ELS1I_1ELNS1E_9SparseSelE0EEEEEENSK_INS5_IJSL_SB_SB_EEENS5_IJSB_NSA_ILi0EEES1N_EEEEENS5_IJNS4_10UnderscoreES1Q_S1Q_EEEEENS4_13SM90_TMA_LOADENS4_14ComposedLayoutINS4_7SwizzleILi2ELi4ELi3EEENS4_25smem_sparse_ptr_flag_bitsILi2ELi16EEENSK_INS5_IJNS5_IJSB_SR_EEENS5_IJSL_S14_EEEEEENS5_IJNS5_IJS1N_SH_EEESO_EEEEEEEvNS4_8identityES1T_NS1U_INS1V_ILi3ELi4ELi3EEENS4_18smem_ptr_flag_bitsILi16EEENSK_INS5_IJSR_SH_EEENS5_IJSH_SB_EEEEEEEvS26_EENS_8epilogue10collective6detail29Sm90TmaWarpSpecializedAdapterINS2G_15DefaultEpilogueIfNS5_IJSB_llEEES2K_NS2F_6thread17LinearCombinationIfLi1EffLNS2L_9ScaleType4KindE0ELNS_15FloatRoundStyleE2EfEENS1_15EpilogueDefaultEEEEEvvEEEEvNT_6ParamsE,@function
        .size           _ZN7cutlass13device_kernelINS_4gemm6kernel13GemmUniversalIN4cute5tupleIJiiiiEEENS1_10collective13CollectiveMmaINS1_40MainloopSm90TmaGmmaWarpSpecializedSparseILi6ENS5_IJNS4_1CILi1EEESB_SB_EEENS1_35KernelTmaWarpSpecializedCooperativeEEENS5_IJNSA_ILi256EEENSA_ILi128EEENSA_ILi64EEEEEENS_10bfloat16_tENS5_IJNS4_6LayoutINS5_IJiNS5_IJNSA_ILi2EEEiEEEiEEENS5_IJlNS5_IJSB_SL_EEElEEEEENSK_INS5_IJNS5_IJNS5_IJNSA_ILi8EEESL_NSA_ILi4EEEEEEiEEENS5_IJNS5_IJNSA_ILi16EEESL_SL_EEEiEEEiEEENS5_IJNS5_IJNS5_IJSH_SV_NSA_ILi1024EEEEEENSA_ILi4096EEEEEENS5_IJNS5_IJSB_NSA_ILi512EEENSA_ILi32EEEEEElEEElEEEEEEEESJ_NS5_IJlSB_lEEENS4_8TiledMMAINS4_8MMA_AtomIJNS4_4SM904GMMA6SPARSE29GMMA_64x128x32_F32BF16BF16_SSILNS1E_5MajorE0ELS1H_0ELNS1E_7ScaleInE1ELS1I_1ELNS1E_9SparseSelE0EEEEEENSK_INS5_IJSL_SB_SB_EEENS5_IJSB_NSA_ILi0EEES1N_EEEEENS5_IJNS4_10UnderscoreES1Q_S1Q_EEEEENS4_13SM90_TMA_LOADENS4_14ComposedLayoutINS4_7SwizzleILi2ELi4ELi3EEENS4_25smem_sparse_ptr_flag_bitsILi2ELi16EEENSK_INS5_IJNS5_IJSB_SR_EEENS5_IJSL_S14_EEEEEENS5_IJNS5_IJS1N_SH_EEESO_EEEEEEEvNS4_8identityES1T_NS1U_INS1V_ILi3ELi4ELi3EEENS4_18smem_ptr_flag_bitsILi16EEENSK_INS5_IJSR_SH_EEENS5_IJSH_SB_EEEEEEEvS26_EENS_8epilogue10collective6detail29Sm90TmaWarpSpecializedAdapterINS2G_15DefaultEpilogueIfNS5_IJSB_llEEES2K_NS2F_6thread17LinearCombinationIfLi1EffLNS2L_9ScaleType4KindE0ELNS_15FloatRoundStyleE2EfEENS1_15EpilogueDefaultEEEEEvvEEEEvNT_6ParamsE,(.L_x_317 - _ZN7cutlass13device_kernelINS_4gemm6kernel13GemmUniversalIN4cute5tupleIJiiiiEEENS1_10collective13CollectiveMmaINS1_40MainloopSm90TmaGmmaWarpSpecializedSparseILi6ENS5_IJNS4_1CILi1EEESB_SB_EEENS1_35KernelTmaWarpSpecializedCooperativeEEENS5_IJNSA_ILi256EEENSA_ILi128EEENSA_ILi64EEEEEENS_10bfloat16_tENS5_IJNS4_6LayoutINS5_IJiNS5_IJNSA_ILi2EEEiEEEiEEENS5_IJlNS5_IJSB_SL_EEElEEEEENSK_INS5_IJNS5_IJNS5_IJNSA_ILi8EEESL_NSA_ILi4EEEEEEiEEENS5_IJNS5_IJNSA_ILi16EEESL_SL_EEEiEEEiEEENS5_IJNS5_IJNS5_IJSH_SV_NSA_ILi1024EEEEEENSA_ILi4096EEEEEENS5_IJNS5_IJSB_NSA_ILi512EEENSA_ILi32EEEEEElEEElEEEEEEEESJ_NS5_IJlSB_lEEENS4_8TiledMMAINS4_8MMA_AtomIJNS4_4SM904GMMA6SPARSE29GMMA_64x128x32_F32BF16BF16_SSILNS1E_5MajorE0ELS1H_0ELNS1E_7ScaleInE1ELS1I_1ELNS1E_9SparseSelE0EEEEEENSK_INS5_IJSL_SB_SB_EEENS5_IJSB_NSA_ILi0EEES1N_EEEEENS5_IJNS4_10UnderscoreES1Q_S1Q_EEEEENS4_13SM90_TMA_LOADENS4_14ComposedLayoutINS4_7SwizzleILi2ELi4ELi3EEENS4_25smem_sparse_ptr_flag_bitsILi2ELi16EEENSK_INS5_IJNS5_IJSB_SR_EEENS5_IJSL_S14_EEEEEENS5_IJNS5_IJS1N_SH_EEESO_EEEEEEEvNS4_8identityES1T_NS1U_INS1V_ILi3ELi4ELi3EEENS4_18smem_ptr_flag_bitsILi16EEENSK_INS5_IJSR_SH_EEENS5_IJSH_SB_EEEEEEEvS26_EENS_8epilogue10collective6detail29Sm90TmaWarpSpecializedAdapterINS2G_15DefaultEpilogueIfNS5_IJSB_llEEES2K_NS2F_6thread17LinearCombinationIfLi1EffLNS2L_9ScaleType4KindE0ELNS_15FloatRoundStyleE2EfEENS1_15EpilogueDefaultEEEEEvvEEEEvNT_6ParamsE)
        .other          _ZN7cutlass13device_kernelINS_4gemm6kernel13GemmUniversalIN4cute5tupleIJiiiiEEENS1_10collective13CollectiveMmaINS1_40MainloopSm90TmaGmmaWarpSpecializedSparseILi6ENS5_IJNS4_1CILi1EEESB_SB_EEENS1_35KernelTmaWarpSpecializedCooperativeEEENS5_IJNSA_ILi256EEENSA_ILi128EEENSA_ILi64EEEEEENS_10bfloat16_tENS5_IJNS4_6LayoutINS5_IJiNS5_IJNSA_ILi2EEEiEEEiEEENS5_IJlNS5_IJSB_SL_EEElEEEEENSK_INS5_IJNS5_IJNS5_IJNSA_ILi8EEESL_NSA_ILi4EEEEEEiEEENS5_IJNS5_IJNSA_ILi16EEESL_SL_EEEiEEEiEEENS5_IJNS5_IJNS5_IJSH_SV_NSA_ILi1024EEEEEENSA_ILi4096EEEEEENS5_IJNS5_IJSB_NSA_ILi512EEENSA_ILi32EEEEEElEEElEEEEEEEESJ_NS5_IJlSB_lEEENS4_8TiledMMAINS4_8MMA_AtomIJNS4_4SM904GMMA6SPARSE29GMMA_64x128x32_F32BF16BF16_SSILNS1E_5MajorE0ELS1H_0ELNS1E_7ScaleInE1ELS1I_1ELNS1E_9SparseSelE0EEEEEENSK_INS5_IJSL_SB_SB_EEENS5_IJSB_NSA_ILi0EEES1N_EEEEENS5_IJNS4_10UnderscoreES1Q_S1Q_EEEEENS4_13SM90_TMA_LOADENS4_14ComposedLayoutINS4_7SwizzleILi2ELi4ELi3EEENS4_25smem_sparse_ptr_flag_bitsILi2ELi16EEENSK_INS5_IJNS5_IJSB_SR_EEENS5_IJSL_S14_EEEEEENS5_IJNS5_IJS1N_SH_EEESO_EEEEEEEvNS4_8identityES1T_NS1U_INS1V_ILi3ELi4ELi3EEENS4_18smem_ptr_flag_bitsILi16EEENSK_INS5_IJSR_SH_EEENS5_IJSH_SB_EEEEEEEvS26_EENS_8epilogue10collective6detail29Sm90TmaWarpSpecializedAdapterINS2G_15DefaultEpilogueIfNS5_IJSB_llEEES2K_NS2F_6thread17LinearCombinationIfLi1EffLNS2L_9ScaleType4KindE0ELNS_15FloatRoundStyleE2EfEENS1_15EpilogueDefaultEEEEEvvEEEEvNT_6ParamsE,@"STO_CUDA_ENTRY STV_DEFAULT"
_ZN7cutlass13device_kernelINS_4gemm6kernel13GemmUniversalIN4cute5tupleIJiiiiEEENS1_10collective13CollectiveMmaINS1_40MainloopSm90TmaGmmaWarpSpecializedSparseILi6ENS5_IJNS4_1CILi1EEESB_SB_EEENS1_35KernelTmaWarpSpecializedCooperativeEEENS5_IJNSA_ILi256EEENSA_ILi128EEENSA_ILi64EEEEEENS_10bfloat16_tENS5_IJNS4_6LayoutINS5_IJiNS5_IJNSA_ILi2EEEiEEEiEEENS5_IJlNS5_IJSB_SL_EEElEEEEENSK_INS5_IJNS5_IJNS5_IJNSA_ILi8EEESL_NSA_ILi4EEEEEEiEEENS5_IJNS5_IJNSA_ILi16EEESL_SL_EEEiEEEiEEENS5_IJNS5_IJNS5_IJSH_SV_NSA_ILi1024EEEEEENSA_ILi4096EEEEEENS5_IJNS5_IJSB_NSA_ILi512EEENSA_ILi32EEEEEElEEElEEEEEEEESJ_NS5_IJlSB_lEEENS4_8TiledMMAINS4_8MMA_AtomIJNS4_4SM904GMMA6SPARSE29GMMA_64x128x32_F32BF16BF16_SSILNS1E_5MajorE0ELS1H_0ELNS1E_7ScaleInE1ELS1I_1ELNS1E_9SparseSelE0EEEEEENSK_INS5_IJSL_SB_SB_EEENS5_IJSB_NSA_ILi0EEES1N_EEEEENS5_IJNS4_10UnderscoreES1Q_S1Q_EEEEENS4_13SM90_TMA_LOADENS4_14ComposedLayoutINS4_7SwizzleILi2ELi4ELi3EEENS4_25smem_sparse_ptr_flag_bitsILi2ELi16EEENSK_INS5_IJNS5_IJSB_SR_EEENS5_IJSL_S14_EEEEEENS5_IJNS5_IJS1N_SH_EEESO_EEEEEEEvNS4_8identityES1T_NS1U_INS1V_ILi3ELi4ELi3EEENS4_18smem_ptr_flag_bitsILi16EEENSK_INS5_IJSR_SH_EEENS5_IJSH_SB_EEEEEEEvS26_EENS_8epilogue10collective6detail29Sm90TmaWarpSpecializedAdapterINS2G_15DefaultEpilogueIfNS5_IJSB_llEEES2K_NS2F_6thread17LinearCombinationIfLi1EffLNS2L_9ScaleType4KindE0ELNS_15FloatRoundStyleE2EfEENS1_15EpilogueDefaultEEEEEvvEEEEvNT_6ParamsE:
[----:B------:R-:W-:Y:S01]  /*0000*/  LDC R1, c[0x0][0x28] ;  /* 0x00000a00ff017b82 */ /* 0x000fe20000000800 */
[----:B------:R-:W0:Y:S01]  /*0010*/  S2R R0, SR_TID.X ;  /* 0x0000000000007919 */ /* 0x000e220000002100 */
[----:B------:R-:W-:Y:S01]  /*0020*/  ELECT P0, URZ, PT ;  /* 0x00000000003f782f */ /* 0x000fe20003800000 */
[----:B------:R-:W-:Y:S01]  /*0030*/  BSSY B0, `(.L_x_0) ;  /* 0x0000012000007945 */ /* 0x000fe20003800000 */
[--C-:B0-----:R-:W-:Y:S02]  /*0040*/  SHF.R.U32.HI R2, RZ, 0x5, R0.reuse ;  /* 0x00000005ff027819 */ /* 0x101fe40000011600 */
[----:B------:R-:W-:-:S03]  /*0050*/  SHF.R.U32.HI R6, RZ, 0x7, R0 ;  /* 0x00000007ff067819 */ /* 0x000fc60000011600 */
[----:B------:R-:W0:Y:S04]  /*0060*/  SHFL.IDX PT, R5, R2, RZ, 0x1f ;  /* 0x00001fff02057589 */ /* 0x000e2800000e0000 */
[----:B------:R1:W2:Y:S01]  /*0070*/  SHFL.IDX PT, R7, R6, RZ, 0x1f ;  /* 0x00001fff06077589 */ /* 0x0002a200000e0000 */
[----:B0-----:R-:W-:-:S13]  /*0080*/  ISETP.NE.OR P0, PT, R5, RZ, !P0 ;  /* 0x000000ff0500720c */ /* 0x001fda0004705670 */
[----:B-12---:R-:W-:Y:S05]  /*0090*/  @P0 BRA `(.L_x_1) ;  /* 0x00000000002c0947 */ /* 0x006fea0003800000 */
[----:B------:R-:W-:Y:S02]  /*00a0*/  ULDC.64 UR4, c[0x0][0x198] ;  /* 0x0000660000047ab9 */ /* 0x000fe40000000a00 */
[----:B------:R-:W-:Y:S02]  /*00b0*/  UIADD3 UR6, UP0, UR4, 0xf0, URZ ;  /* 0x000000f004067890 */ /* 0x000fe4000ff1e03f */
[----:B------:R-:W-:Y:S02]  /*00c0*/  UIADD3 UR8, UP1, UR4, 0x1f0, URZ ;  /* 0x000001f004087890 */ /* 0x000fe4000ff3e03f */
[----:B------:R-:W-:Y:S02]  /*00d0*/  UIADD3 UR4, UP2, UR4, 0x2f0, URZ ;  /* 0x000002f004047890 */ /* 0x000fe4000ff5e03f */
[----:B------:R-:W-:Y:S02]  /*00e0*/  UIADD3.X UR7, URZ, UR5, URZ, UP0, !UPT ;  /* 0x000000053f077290 */ /* 0x000fe400087fe43f */
[----:B------:R-:W-:-:S02]  /*00f0*/  UIADD3.X UR9, URZ, UR5, URZ, UP1, !UPT ;  /* 0x000000053f097290 */ /* 0x000fc40008ffe43f */
[----:B------:R-:W-:-:S05]  /*0100*/  UIADD3.X UR5, URZ, UR5, URZ, UP2, !UPT ;  /* 0x000000053f057290 */ /* 0x000fca00097fe43f */
[----:B------:R0:W-:Y:S02]  /*0110*/  UTMACCTL.PF [UR6] ;  /* 0x00000000060079b9 */ /* 0x0001e40008040000 */
[----:B------:R0:W-:Y:S02]  /*0120*/  UTMACCTL.PF [UR8] ;  /* 0x00000000080079b9 */ /* 0x0001e40008040000 */
[----:B------:R0:W-:Y:S02]  /*0130*/  UTMACCTL.PF [UR4] ;  /* 0x00000000040079b9 */ /* 0x0001e40008040000 */
[----:B0-----:R-:W-:Y:S01]  /*0140*/  NOP ;  /* 0x0000000000007918 */ /* 0x001fe20000000000 */
.L_x_1:
[----:B------:R-:W-:Y:S05]  /*0150*/  BSYNC B0 ;  /* 0x0000000000007941 */ /* 0x000fea0003800000 */
.L_x_0:
[----:B------:R-:W0:Y:S02]  /*0160*/  SHFL.IDX PT, R3, R2, RZ, 0x1f ;  /* 0x00001fff02037589 */ /* 0x000e2400000e0000 */
[----:B0-----:R-:W-:-:S13]  /*0170*/  ISETP.NE.AND P0, PT, R3, RZ, PT ;  /* 0x000000ff0300720c */ /* 0x001fda0003f05270 */
[----:B------:R-:W-:Y:S05]  /*0180*/  @P0 BRA `(.L_x_2) ;  /* 0x0000000000680947 */ /* 0x000fea0003800000 */
[----:B------:R-:W0:Y:S01]  /*0190*/  S2UR UR8, SR_CgaCtaId ;  /* 0x00000000000879c3 */ /* 0x000e220000008800 */
[----:B------:R-:W-:Y:S01]  /*01a0*/  UMOV UR4, 0x400 ;  /* 0x0000040000047882 */ /* 0x000fe20000000000 */
[----:B------:R-:W-:Y:S01]  /*01b0*/  UMOV UR5, 0x1 ;  /* 0x0000000100057882 */ /* 0x000fe20000000000 */
[----:B------:R-:W-:Y:S01]  /*01c0*/  UMOV UR6, 0x100 ;  /* 0x0000010000067882 */ /* 0x000fe20000000000 */
[----:B------:R-:W-:Y:S01]  /*01d0*/  ELECT P0, URZ, PT ;  /* 0x00000000003f782f */ /* 0x000fe20003800000 */
[----:B------:R-:W-:-:S04]  /*01e0*/  UIADD3 UR6, -UR6, 0x100000, URZ ;  /* 0x0010000006067890 */ /* 0x000fc8000fffe13f */
[----:B------:R-:W-:Y:S02]  /*01f0*/  USHF.L.U32 UR7, UR6, 0xb, URZ ;  /* 0x0000000b06077899 */ /* 0x000fe4000800063f */
[----:B------:R-:W-:Y:S02]  /*0200*/  USHF.L.U32 UR6, UR6, 0x1, URZ ;  /* 0x0000000106067899 */ /* 0x000fe4000800063f */
[----:B0-----:R-:W-:Y:S02]  /*0210*/  ULEA UR8, UR8, UR4, 0x18 ;  /* 0x0000000408087291 */ /* 0x001fe4000f8ec03f */
[----:B------:R-:W-:-:S04]  /*0220*/  UIADD3 UR4, -UR5, 0x100000, URZ ;  /* 0x0010000005047890 */ /* 0x000fc8000fffe13f */
[----:B------:R-:W-:Y:S02]  /*0230*/  USHF.L.U32 UR5, UR4, 0xb, URZ ;  /* 0x0000000b04057899 */ /* 0x000fe4000800063f */
[----:B------:R-:W-:Y:S01]  /*0240*/  USHF.L.U32 UR4, UR4, 0x1, URZ ;  /* 0x0000000104047899 */ /* 0x000fe2000800063f */
[----:B------:R-:W0:Y:S11]  /*0250*/  FENCE.VIEW.ASYNC.S ;  /* 0x00000000000073c6 */ /* 0x000e360000000000 */
[----:B0-----:R0:W1:Y:S01]  /*0260*/  SYNCS.EXCH.64 URZ, [UR8], UR4 ;  /* 0x00000004083f75b2 */ /* 0x0010620008000100 */
[----:B------:R0:W2:Y:S01]  /*0270*/  SYNCS.EXCH.64 URZ, [UR8+0x30], UR6 ;  /* 0x00003006083f75b2 */ /* 0x0000a20008000100 */
[----:B------:R0:W3:Y:S01]  /*0280*/  SYNCS.EXCH.64 URZ, [UR8+0x8], UR4 ;  /* 0x00000804083f75b2 */ /* 0x0000e20008000100 */
[----:B------:R0:W4:Y:S01]  /*0290*/  SYNCS.EXCH.64 URZ, [UR8+0x38], UR6 ;  /* 0x00003806083f75b2 */ /* 0x0001220008000100 */
[----:B------:R0:W0:Y:S01]  /*02a0*/  SYNCS.EXCH.64 URZ, [UR8+0x10], UR4 ;  /* 0x00001004083f75b2 */ /* 0x0000220008000100 */
[----:B------:R0:W0:Y:S01]  /*02b0*/  SYNCS.EXCH.64 URZ, [UR8+0x40], UR6 ;  /* 0x00004006083f75b2 */ /* 0x0000220008000100 */
[----:B------:R0:W0:Y:S01]  /*02c0*/  SYNCS.EXCH.64 URZ, [UR8+0x18], UR4 ;  /* 0x00001804083f75b2 */ /* 0x0000220008000100 */
[----:B------:R0:W0:Y:S01]  /*02d0*/  SYNCS.EXCH.64 URZ, [UR8+0x48], UR6 ;  /* 0x00004806083f75b2 */ /* 0x0000220008000100 */
[----:B------:R0:W0:Y:S01]  /*02e0*/  SYNCS.EXCH.64 URZ, [UR8+0x20], UR4 ;  /* 0x00002004083f75b2 */ /* 0x0000220008000100 */
[----:B------:R0:W0:Y:S01]  /*02f0*/  SYNCS.EXCH.64 URZ, [UR8+0x50], UR6 ;  /* 0x00005006083f75b2 */ /* 0x0000220008000100 */
[----:B------:R0:W0:Y:S01]  /*0300*/  SYNCS.EXCH.64 URZ, [UR8+0x28], UR4 ;  /* 0x00002804083f75b2 */ /* 0x0000220008000100 */
[----:B------:R0:W0:Y:S01]  /*0310*/  SYNCS.EXCH.64 URZ, [UR8+0x58], UR6 ;  /* 0x00005806083f75b2 */ /* 0x0000220008000100 */
[----:B------:R-:W-:Y:S01]  /*0320*/  NOP ;  /* 0x0000000000007918 */ /* 0x000fe20000000000 */
.L_x_2:
[----:B------:R-:W5:Y:S01]  /*0330*/  SHFL.IDX PT, R2, R2, RZ, 0x1f ;  /* 0x00001fff02027589 */ /* 0x000f6200000e0000 */
[----:B------:R-:W1:Y:S01]  /*0340*/  LDC R3, c[0x0][0x75c] ;  /* 0x0001d700ff037b82 */ /* 0x000e620000000800 */
[----:B------:R-:W-:Y:S02]  /*0350*/  ELECT P0, URZ, PT ;  /* 0x00000000003f782f */ /* 0x000fe40003800000 */
[----:B------:R-:W-:Y:S01]  /*0360*/  SHF.R.S32.HI R4, RZ, 0x1f, R5 ;  /* 0x0000001fff047819 */ /* 0x000fe20000011405 */
[----:B------:R-:W2:Y:S01]  /*0370*/  S2R R11, SR_CTAID.Y ;  /* 0x00000000000b7919 */ /* 0x000ea20000002600 */
[----:B0-----:R-:W-:Y:S01]  /*0380*/  UMOV UR4, 0x20 ;  /* 0x0000002000047882 */ /* 0x001fe20000000000 */
[----:B------:R-:W-:Y:S01]  /*0390*/  ISETP.NE.AND P2, PT, R7, RZ, PT ;  /* 0x000000ff0700720c */ /* 0x000fe20003f45270 */
[----:B------:R-:W-:Y:S01]  /*03a0*/  NOP ;  /* 0x0000000000007918 */ /* 0x000fe20000000000 */
[----:B------:R-:W0:Y:S01]  /*03b0*/  S2R R8, SR_CTAID.X ;  /* 0x0000000000087919 */ /* 0x000e220000002500 */
[----:B------:R-:W-:Y:S01]  /*03c0*/  LEA.HI R4, R4, R5, RZ, 0x2 ;  /* 0x0000000504047211 */ /* 0x000fe200078f10ff */
[----:B------:R-:W-:-:S03]  /*03d0*/  NOP ;  /* 0x0000000000007918 */ /* 0x000fc60000000000 */
[----:B------:R-:W-:-:S05]  /*03e0*/  LOP3.LUT R4, R4, 0xfffffffc, RZ, 0xc0, !PT ;  /* 0xfffffffc04047812 */ /* 0x000fca00078ec0ff */
[----:B------:R-:W-:Y:S01]  /*03f0*/  IMAD.IADD R5, R5, 0x1, -R4 ;  /* 0x0000000105057824 */ /* 0x000fe200078e0a04 */
[----:B-----5:R-:W-:Y:S02]  /*0400*/  ISETP.NE.OR P0, PT, R2, RZ, !P0 ;  /* 0x000000ff0200720c */ /* 0x020fe40004705670 */
[----:B-1----:R-:W-:-:S11]  /*0410*/  ISETP.NE.AND P3, PT, R3, 0x1, PT ;  /* 0x000000010300780c */ /* 0x002fd60003f65270 */
[----:B------:R-:W-:Y:S01]  /*0420*/  VOTEU.ALL UP0, P0 ;  /* 0x00000000003f7886 */ /* 0x000fe20000000000 */
[----:B------:R-:W-:Y:S01]  /*0430*/  VOTEU.ALL UP1, P0 ;  /* 0x00000000003f7886 */ /* 0x000fe20000020000 */
[----:B------:R-:W0:Y:S01]  /*0440*/  @P3 LDC R9, c[0x0][0x10] ;  /* 0x00000400ff093b82 */ /* 0x000e220000000800 */
[----:B--2---:R-:W-:Y:S02]  /*0450*/  @P3 IMAD.MOV.U32 R2, RZ, RZ, R11 ;  /* 0x000000ffff023224 */ /* 0x004fe400078e000b */
[----:B------:R-:W-:Y:S01]  /*0460*/  @!UP0 UMOV UR6, 0x400 ;  /* 0x0000040000068882 */ /* 0x000fe20000000000 */
[----:B------:R-:W-:-:S04]  /*0470*/  @!UP0 UIADD3 UR4, -UR4, 0x100000, URZ ;  /* 0x0010000004048890 */ /* 0x000fc8000fffe13f */
[----:B------:R-:W-:Y:S02]  /*0480*/  @!UP0 USHF.L.U32 UR5, UR4, 0xb, URZ ;  /* 0x0000000b04058899 */ /* 0x000fe4000800063f */
[----:B------:R-:W-:Y:S01]  /*0490*/  @!UP0 USHF.L.U32 UR4, UR4, 0x1, URZ ;  /* 0x0000000104048899 */ /* 0x000fe2000800063f */
[----:B------:R-:W-:Y:S02]  /*04a0*/  @P3 IMAD.MOV.U32 R3, RZ, RZ, RZ ;  /* 0x000000ffff033224 */ /* 0x000fe400078e00ff */
[----:B------:R-:W-:Y:S01]  /*04b0*/  @P3 IMAD.MOV.U32 R15, RZ, RZ, RZ ;  /* 0x000000ffff0f3224 */ /* 0x000fe200078e00ff */
[----:B------:R-:W1:Y:S08]  /*04c0*/  @!UP0 S2UR UR7, SR_CgaCtaId ;  /* 0x00000000000789c3 */ /* 0x000e700000008800 */
[----:B------:R-:W2:Y:S01]  /*04d0*/  @!P3 LDC R12, c[0x0][0xc] ;  /* 0x00000300ff0cbb82 */ /* 0x000ea20000000800 */
[----:B0-----:R-:W-:-:S04]  /*04e0*/  @P3 IMAD.WIDE.U32 R2, R8, R9, R2 ;  /* 0x0000000908023225 */ /* 0x001fc800078e0002 */
[----:B------:R-:W-:Y:S02]  /*04f0*/  IMAD.MOV.U32 R9, RZ, RZ, RZ ;  /* 0x000000ffff097224 */ /* 0x000fe400078e00ff */
[----:B------:R-:W-:Y:S01]  /*0500*/  @P3 IMAD.IADD R3, R3, 0x1, R15 ;  /* 0x0000000103033824 */ /* 0x000fe200078e020f */
[----:B-1----:R-:W-:Y:S01]  /*0510*/  @!UP0 ULEA UR6, UR7, UR6, 0x18 ;  /* 0x0000000607068291 */ /* 0x002fe2000f8ec03f */
[----:B------:R-:W-:Y:S01]  /*0520*/  VOTEU.ALL UP0, P0 ;  /* 0x00000000003f7886 */ /* 0x000fe20000000000 */
[----:B------:R-:W-:-:S04]  /*0530*/  ISETP.NE.AND P0, PT, R5, 0x3, PT ;  /* 0x000000030500780c */ /* 0x000fc80003f05270 */
[----:B------:R-:W-:Y:S01]  /*0540*/  ISETP.EQ.OR P0, PT, R5, RZ, !P0 ;  /* 0x000000ff0500720c */ /* 0x000fe20004702670 */
[----:B--2---:R-:W-:-:S03]  /*0550*/  @!P3 IMAD.WIDE.U32 R12, R12, R11, R8 ;  /* 0x0000000b0c0cb225 */ /* 0x004fc600078e0008 */
[C---:B------:R-:W-:Y:S01]  /*0560*/  ISETP.EQ.AND P0, PT, R7.reuse, RZ, P0 ;  /* 0x000000ff0700720c */ /* 0x040fe20000702270 */
[----:B------:R-:W-:Y:S01]  /*0570*/  VIADD R7, R7, 0xffffffff ;  /* 0xffffffff07077836 */ /* 0x000fe20000000000 */
[----:B------:R-:W0:Y:S02]  /*0580*/  FENCE.VIEW.ASYNC.S ;  /* 0x00000000000073c6 */ /* 0x000e240000000000 */
[----:B0-----:R0:W3:Y:S01]  /*0590*/  @!UP0 SYNCS.EXCH.64 URZ, [UR6+0x70], UR4 ;  /* 0x00007004063f85b2 */ /* 0x0010e20008000100 */
[----:B------:R-:W-:Y:S01]  /*05a0*/  @!P3 IMAD.MOV.U32 R2, RZ, RZ, R12 ;  /* 0x000000ffff02b224 */ /* 0x000fe200078e000c */
[----:B------:R-:W-:Y:S01]  /*05b0*/  SEL R4, RZ, 0x1, !P0 ;  /* 0x00000001ff047807 */ /* 0x000fe20004000000 */
[----:B------:R-:W-:Y:S01]  /*05c0*/  @!P3 IMAD.MOV.U32 R3, RZ, RZ, R13 ;  /* 0x000000ffff03b224 */ /* 0x000fe200078e000d */
[----:B------:R-:W-:-:S04]  /*05d0*/  ISETP.GE.U32.AND P1, PT, R7, 0x2, PT ;  /* 0x000000020700780c */ /* 0x000fc80003f26070 */
[----:B------:R-:W-:Y:S01]  /*05e0*/  SEL R4, R4, 0x2, P1 ;  /* 0x0000000204047807 */ /* 0x000fe20000800000 */
[----:B------:R0:W3:Y:S01]  /*05f0*/  @!UP1 SYNCS.EXCH.64 URZ, [UR6+0x78], UR4 ;  /* 0x00007804063f95b2 */ /* 0x0000e20008000100 */
[----:B------:R-:W-:Y:S01]  /*0600*/  NOP ;  /* 0x0000000000007918 */ /* 0x000fe20000000000 */
[----:B---34-:R-:W-:Y:S06]  /*0610*/  BAR.SYNC.DEFER_BLOCKING 0x0 ;  /* 0x0000000000007b1d */ /* 0x018fec0000010000 */
[----:B------:R-:W-:Y:S05]  /*0620*/  @!P2 BRA `(.L_x_3) ;  /* 0x0000009c0084a947 */ /* 0x000fea0003800000 */
[----:B------:R-:W-:-:S13]  /*0630*/  ISETP.GT.U32.AND P0, PT, R7, 0x1, PT ;  /* 0x000000010700780c */ /* 0x000fda0003f04070 */
[----:B0-----:R-:W-:Y:S05]  /*0640*/  @P0 EXIT ;  /* 0x000000000000094d */ /* 0x001fea0003800000 */
[----:B------:R-:W-:Y:S01]  /*0650*/  ULDC.64 UR4, c[0x0][0x750] ;  /* 0x0001d40000047ab9 */ /* 0x000fe20000000a00 */
[----:B------:R-:W-:Y:S01]  /*0660*/  PRMT R12, RZ, 0x7610, R12 ;  /* 0x00007610ff0c7816 */ /* 0x000fe2000000000c */
[----:B------:R-:W-:Y:S01]  /*0670*/  IMAD.MOV.U32 R10, RZ, RZ, -0x1 ;  /* 0xffffffffff0a7424 */ /* 0x000fe200078e00ff */
[----:B------:R-:W-:Y:S01]  /*0680*/  ISETP.GE.U32.AND P0, PT, R2, UR4, PT ;  /* 0x0000000402007c0c */ /* 0x000fe2000bf06070 */
[----:B------:R-:W-:Y:S02]  /*0690*/  IMAD.MOV.U32 R7, RZ, RZ, -0x1 ;  /* 0xffffffffff077424 */ /* 0x000fe400078e00ff */
[----:B------:R-:W-:Y:S01]  /*06a0*/  IMAD.MOV.U32 R5, RZ, RZ, -0x1 ;  /* 0xffffffffff057424 */ /* 0x000fe200078e00ff */
[----:B------:R-:W-:-:S13]  /*06b0*/  ISETP.GE.U32.AND.EX P0, PT, R3, UR5, PT, P0 ;  /* 0x0000000503007c0c */ /* 0x000fda000bf06100 */
[----:B------:R-:W-:Y:S05]  /*06c0*/  @P0 BRA `(.L_x_4) ;  /* 0x00000004005c0947 */ /* 0x000fea0003800000 */
[----:B------:R-:W0:Y:S01]  /*06d0*/  LDC.64 R18, c[0x0][0x728] ;  /* 0x0001ca00ff127b82 */ /* 0x000e220000000a00 */
[----:B------:R-:W-:Y:S02]  /*06e0*/  IMAD.MOV.U32 R12, RZ, RZ, R2 ;  /* 0x000000ffff0c7224 */ /* 0x000fe400078e0002 */
[----:B------:R-:W-:-:S05]  /*06f0*/  IMAD.MOV.U32 R13, RZ, RZ, R3 ;  /* 0x000000ffff0d7224 */ /* 0x000fca00078e0003 */
[----:B------:R-:W1:Y:S08]  /*0700*/  LDC R10, c[0x0][0x730] ;  /* 0x0001cc00ff0a7b82 */ /* 0x000e700000000800 */
[----:B------:R-:W2:Y:S01]  /*0710*/  LDC.64 R20, c[0x0][0x720] ;  /* 0x0001c800ff147b82 */ /* 0x000ea20000000a00 */
[----:B0-----:R-:W-:-:S04]  /*0720*/  ISETP.NE.U32.AND P0, PT, R18, RZ, PT ;  /* 0x000000ff1200720c */ /* 0x001fc80003f05070 */
[----:B------:R-:W-:-:S13]  /*0730*/  ISETP.NE.AND.EX P0, PT, R19, RZ, PT, P0 ;  /* 0x000000ff1300720c */ /* 0x000fda0003f05300 */
[----:B-12---:R-:W-:Y:S05]  /*0740*/  @!P0 BRA `(.L_x_5) ;  /* 0x0000000000288947 */ /* 0x006fea0003800000 */
[----:B------:R-:W0:Y:S02]  /*0750*/  LDC R5, c[0x0][0x734] ;  /* 0x0001cd00ff057b82 */ /* 0x000e240000000800 */
[----:B0-----:R-:W-:-:S05]  /*0760*/  IADD3 R5, P0, R2, R5, RZ ;  /* 0x0000000502057210 */ /* 0x001fca0007f1e0ff */
[----:B------:R-:W-:-:S04]  /*0770*/  IMAD.X R7, RZ, RZ, R3, P0 ;  /* 0x000000ffff077224 */ /* 0x000fc800000e0603 */
[----:B------:R-:W-:-:S04]  /*0780*/  IMAD.WIDE.U32 R12, R7, R18, RZ ;  /* 0x00000012070c7225 */ /* 0x000fc800078e00ff */
[----:B------:R-:W-:-:S04]  /*0790*/  IMAD.WIDE.U32 R14, P0, R5, R19, R12 ;  /* 0x00000013050e7225 */ /* 0x000fc8000780000c */
[----:B------:R-:W-:-:S04]  /*07a0*/  IMAD.WIDE.U32 R12, R5, R18, RZ ;  /* 0x00000012050c7225 */ /* 0x000fc800078e00ff */
[----:B------:R-:W-:Y:S01]  /*07b0*/  IMAD.X R17, RZ, RZ, RZ, P0 ;  /* 0x000000ffff117224 */ /* 0x000fe200000e06ff */
[----:B------:R-:W-:Y:S01]  /*07c0*/  IADD3 RZ, P0, R13, R14, RZ ;  /* 0x0000000e0dff7210 */ /* 0x000fe20007f1e0ff */
[----:B------:R-:W-:-:S04]  /*07d0*/  IMAD.MOV.U32 R16, RZ, RZ, R15 ;  /* 0x000000ffff107224 */ /* 0x000fc800078e000f */
[----:B------:R-:W-:-:S08]  /*07e0*/  IMAD.WIDE.U32.X R12, R7, R19, R16, P0 ;  /* 0x00000013070c7225 */ /* 0x000fd000000e0410 */
.L_x_5:
[-CC-:B------:R-:W-:Y:S01]  /*07f0*/  SHF.R.U64 R25, R12, R10.reuse, R13.reuse ;  /* 0x0000000a0c197219 */ /* 0x180fe2000000120d */
[----:B------:R-:W0:Y:S01]  /*0800*/  LDC.64 R26, c[0x0][0x740] ;  /* 0x0001d000ff1a7b82 */ /* 0x000e220000000a00 */
[----:B------:R-:W-:Y:S01]  /*0810*/  SHF.R.U32.HI R7, RZ, R10, R13 ;  /* 0x0000000aff077219 */ /* 0x000fe2000001160d */
[----:B------:R-:W-:Y:S01]  /*0820*/  ULDC UR4, c[0x0][0x150] ;  /* 0x0000540000047ab9 */ /* 0x000fe20000000800 */
[----:B------:R-:W-:Y:S02]  /*0830*/  IADD3 R9, P0, RZ, -R25, RZ ;  /* 0x80000019ff097210 */ /* 0x000fe40007f1e0ff */
[----:B------:R-:W-:-:S03]  /*0840*/  I2FP.F32.U32 R5, R8 ;  /* 0x0000000800057245 */ /* 0x000fc60000201000 */
[----:B------:R-:W1:Y:S01]  /*0850*/  LDC R14, c[0x0][0x718] ;  /* 0x0001c600ff0e7b82 */ /* 0x000e620000000800 */
[----:B------:R-:W-:Y:S02]  /*0860*/  IMAD.X R15, RZ, RZ, ~R7, P0 ;  /* 0x000000ffff0f7224 */ /* 0x000fe400000e0e07 */
[----:B------:R-:W-:Y:S01]  /*0870*/  FMUL R5, R5, UR4 ;  /* 0x0000000405057c20 */ /* 0x000fe20008400000 */
[----:B------:R-:W-:Y:S01]  /*0880*/  IMAD.WIDE.U32 R12, R9, R20, R2 ;  /* 0x00000014090c7225 */ /* 0x000fe200078e0002 */
[----:B------:R-:W-:-:S03]  /*0890*/  ULDC UR4, c[0x0][0x154] ;  /* 0x0000550000047ab9 */ /* 0x000fc60000000800 */
[----:B------:R-:W-:Y:S01]  /*08a0*/  IMAD R10, R15, R20, RZ ;  /* 0x000000140f0a7224 */ /* 0x000fe200078e02ff */
[----:B------:R-:W2:Y:S01]  /*08b0*/  LDC R7, c[0x0][0x144] ;  /* 0x00005100ff077b82 */ /* 0x000ea20000000800 */
[----:B------:R-:W3:Y:S01]  /*08c0*/  F2I.U32.TRUNC.NTZ R5, R5 ;  /* 0x0000000500057305 */ /* 0x000ee2000020f000 */
[----:B------:R-:W-:Y:S02]  /*08d0*/  IMAD.MOV.U32 R15, RZ, RZ, -0x1 ;  /* 0xffffffffff0f7424 */ /* 0x000fe400078e00ff */
[----:B------:R-:W-:-:S04]  /*08e0*/  IMAD R9, R9, R21, R10 ;  /* 0x0000001509097224 */ /* 0x000fc800078e020a */
[----:B------:R-:W4:Y:S01]  /*08f0*/  LDC R16, c[0x0][0x708] ;  /* 0x0001c200ff107b82 */ /* 0x000f220000000800 */
[----:B------:R-:W-:Y:S01]  /*0900*/  IMAD.IADD R13, R13, 0x1, R9 ;  /* 0x000000010d0d7824 */ /* 0x000fe200078e0209 */
[----:B0-----:R-:W-:Y:S02]  /*0910*/  ISETP.NE.U32.AND P0, PT, R26, RZ, PT ;  /* 0x000000ff1a00720c */ /* 0x001fe40003f05070 */
[----:B------:R-:W-:Y:S02]  /*0920*/  I2FP.F32.U32 R9, R11 ;  /* 0x0000000b00097245 */ /* 0x000fe40000201000 */
[----:B------:R-:W-:Y:S02]  /*0930*/  ISETP.NE.AND.EX P0, PT, R27, RZ, PT, P0 ;  /* 0x000000ff1b00720c */ /* 0x000fe40003f05300 */
[----:B------:R-:W0:Y:S01]  /*0940*/  LDC R24, c[0x0][0x758] ;  /* 0x0001d600ff187b82 */ /* 0x000e220000000800 */
[-C--:B-1----:R-:W-:Y:S01]  /*0950*/  SHF.R.U64 R20, R12, R14.reuse, R13 ;  /* 0x0000000e0c147219 */ /* 0x082fe2000000120d */
[----:B---3--:R-:W-:Y:S01]  /*0960*/  IMAD.MOV R10, RZ, RZ, -R5 ;  /* 0x000000ffff0a7224 */ /* 0x008fe200078e0a05 */
[----:B------:R-:W-:Y:S01]  /*0970*/  SHF.R.U32.HI R13, RZ, R14, R13 ;  /* 0x0000000eff0d7219 */ /* 0x000fe2000001160d */
[----:B------:R-:W-:-:S04]  /*0980*/  FMUL R9, R9, UR4 ;  /* 0x0000000409097c20 */ /* 0x000fc80008400000 */
[----:B------:R-:W1:Y:S01]  /*0990*/  LDC R18, c[0x0][0x148] ;  /* 0x00005200ff127b82 */ /* 0x000e620000000800 */
[----:B--2---:R-:W-:-:S07]  /*09a0*/  IMAD R5, R7, R10, R8 ;  /* 0x0000000a07057224 */ /* 0x004fce00078e0208 */
[----:B------:R-:W2:Y:S01]  /*09b0*/  LDC R22, c[0x0][0x700] ;  /* 0x0001c000ff167b82 */ /* 0x000ea20000000800 */
[-CC-:B----4-:R-:W-:Y:S02]  /*09c0*/  SHF.R.U64 R29, R20, R16.reuse, R13.reuse ;  /* 0x00000010141d7219 */ /* 0x190fe4000000120d */
[----:B------:R-:W-:Y:S01]  /*09d0*/  SHF.R.U32.HI R7, RZ, R16, R13 ;  /* 0x00000010ff077219 */ /* 0x000fe2000001160d */
[----:B------:R-:W-:Y:S01]  /*09e0*/  IMAD.MOV.U32 R13, RZ, RZ, 0x1 ;  /* 0x00000001ff0d7424 */ /* 0x000fe200078e00ff */
[----:B------:R3:W4:Y:S03]  /*09f0*/  F2I.U32.TRUNC.NTZ R16, R9 ;  /* 0x0000000900107305 */ /* 0x000726000020f000 */
[----:B------:R-:W1:Y:S01]  /*0a00*/  LDC R19, c[0x0][0x748] ;  /* 0x0001d200ff137b82 */ /* 0x000e620000000800 */
[-C--:B0-----:R-:W-:Y:S02]  /*0a10*/  SHF.L.U32 R8, R15, R24.reuse, RZ ;  /* 0x000000180f087219 */ /* 0x081fe400000006ff */
[----:B------:R-:W-:-:S02]  /*0a20*/  SHF.R.U64 R28, R29, R24, R7 ;  /* 0x000000181d1c7219 */ /* 0x000fc40000001207 */
[----:B------:R-:W-:Y:S02]  /*0a30*/  SHF.R.U32.HI R17, RZ, R24, R7 ;  /* 0x00000018ff117219 */ /* 0x000fe40000011607 */
[----:B------:R-:W-:Y:S01]  /*0a40*/  LOP3.LUT R10, RZ, R8, RZ, 0x33, !PT ;  /* 0x00000008ff0a7212 */ /* 0x000fe200078e33ff */
[----:B------:R-:W0:Y:S01]  /*0a50*/  LDC R21, c[0x0][0x738] ;  /* 0x0001ce00ff157b82 */ /* 0x000e220000000800 */
[----:B------:R-:W-:Y:S01]  /*0a60*/  SHF.L.U32 R7, R13, R24, RZ ;  /* 0x000000180d077219 */ /* 0x000fe200000006ff */
[----:B------:R-:W-:Y:S02]  /*0a70*/  IMAD.MOV.U32 R8, RZ, RZ, R28 ;  /* 0x000000ffff087224 */ /* 0x000fe400078e001c */
[----:B---3--:R-:W-:-:S04]  /*0a80*/  IMAD.MOV.U32 R9, RZ, RZ, R17 ;  /* 0x000000ffff097224 */ /* 0x008fc800078e0011 */
[----:B------:R-:W3:Y:S01]  /*0a90*/  LDC R23, c[0x0][0x710] ;  /* 0x0001c400ff177b82 */ /* 0x000ee20000000800 */
[----:B----4-:R-:W-:Y:S05]  /*0aa0*/  @!P0 BRA `(.L_x_6) ;  /* 0x0000000000288947 */ /* 0x010fea0003800000 */
[----:B------:R-:W4:Y:S02]  /*0ab0*/  LDC R15, c[0x0][0x74c] ;  /* 0x0001d300ff0f7b82 */ /* 0x000f240000000800 */
[----:B----4-:R-:W-:-:S05]  /*0ac0*/  IADD3 R15, P0, R28, R15, RZ ;  /* 0x0000000f1c0f7210 */ /* 0x010fca0007f1e0ff */
        /* <DEDUP_REMOVED lines=8> */
.L_x_6:
[----:B-1----:R-:W-:Y:S01]  /*0b50*/  SHF.R.U64 R8, R8, R19, R9 ;  /* 0x0000001308087219 */ /* 0x002fe20000001209 */
[----:B--2---:R-:W-:Y:S01]  /*0b60*/  VIADD R9, R22, 0xffffffff ;  /* 0xffffffff16097836 */ /* 0x004fe20000000000 */
[----:B------:R-:W-:Y:S01]  /*0b70*/  LOP3.LUT R10, R29, R10, RZ, 0xc0, !PT ;  /* 0x0000000a1d0a7212 */ /* 0x000fe200078ec0ff */
[----:B------:R-:W-:Y:S02]  /*0b80*/  IMAD.MOV R16, RZ, RZ, -R16 ;  /* 0x000000ffff107224 */ /* 0x000fe400078e0a10 */
[----:B------:R-:W-:Y:S01]  /*0b90*/  IMAD.MOV R12, RZ, RZ, -R8 ;  /* 0x000000ffff0c7224 */ /* 0x000fe200078e0a08 */
[----:B------:R-:W-:Y:S01]  /*0ba0*/  LOP3.LUT R9, R20, R9, RZ, 0xc0, !PT ;  /* 0x0000000914097212 */ /* 0x000fe200078ec0ff */
[----:B------:R-:W-:Y:S02]  /*0bb0*/  @P3 IMAD R5, R18, R16, R11 ;  /* 0x0000001012053224 */ /* 0x000fe400078e020b */
[----:B------:R-:W-:Y:S02]  /*0bc0*/  IMAD R10, R7, R8, R10 ;  /* 0x00000008070a7224 */ /* 0x000fe400078e020a */
[----:B0-----:R-:W-:-:S02]  /*0bd0*/  IMAD R7, R12, R21, R28 ;  /* 0x000000150c077224 */ /* 0x001fc400078e021c */
[----:B---3--:R-:W-:Y:S02]  /*0be0*/  IMAD R5, R10, R23, R5 ;  /* 0x000000170a057224 */ /* 0x008fe400078e0205 */
[----:B------:R-:W-:Y:S02]  /*0bf0*/  IMAD R10, R7, R22, R9 ;  /* 0x00000016070a7224 */ /* 0x000fe400078e0209 */
[----:B------:R-:W-:-:S03]  /*0c00*/  IMAD.MOV.U32 R12, RZ, RZ, 0x1 ;  /* 0x00000001ff0c7424 */ /* 0x000fc600078e00ff */
[----:B------:R-:W-:Y:S02]  /*0c10*/  SEL R7, R10, R5, !P3 ;  /* 0x000000050a077207 */ /* 0x000fe40005800000 */
[----:B------:R-:W-:Y:S01]  /*0c20*/  SEL R10, R5, R10, !P3 ;  /* 0x0000000a050a7207 */ /* 0x000fe20005800000 */
[----:B------:R-:W-:-:S07]  /*0c30*/  IMAD.MOV.U32 R5, RZ, RZ, R25 ;  /* 0x000000ffff057224 */ /* 0x000fce00078e0019 */
.L_x_4:
[----:B------:R-:W-:-:S08]  /*0c40*/  NOP ;  /* 0x0000000000007918 */ /* 0x000fd00000000000 */
[----:B------:R-:W0:Y:S02]  /*0c50*/  USETMAXREG.TRY_ALLOC.CTAPOOL UP0, 0xe8 ;  /* 0x000000e8000079c8 */ /* 0x000e240008000600 */
[----:B0-----:R-:W-:-:S13]  /*0c60*/  PLOP3.LUT P0, PT, PT, PT, UP0, 0x80, 0x0 ;  /* 0x000000000000781c */ /* 0x001fda0003f0f008 */
[----:B------:R-:W-:Y:S05]  /*0c70*/  @!P0 BRA `(.L_x_4) ;  /* 0xfffffffc00f08947 */ /* 0x000fea000383ffff */
[----:B------:R-:W-:Y:S01]  /*0c80*/  ULDC.64 UR4, c[0x0][0x698] ;  /* 0x0001a60000047ab9 */ /* 0x000fe20000000a00 */
[----:B------:R-:W-:Y:S01]  /*0c90*/  ULDC.64 UR14, c[0x0][0x208] ;  /* 0x00008200000e7ab9 */ /* 0x000fe20000000a00 */
[----:B------:R-:W-:-:S04]  /*0ca0*/  ISETP.NE.U32.AND P0, PT, RZ, UR4, PT ;  /* 0x00000004ff007c0c */ /* 0x000fc8000bf05070 */
[----:B------:R-:W-:-:S13]  /*0cb0*/  ISETP.NE.AND.EX P0, PT, RZ, UR5, PT, P0 ;  /* 0x00000005ff007c0c */ /* 0x000fda000bf05300 */
[----:B------:R-:W-:Y:S05]  /*0cc0*/  @!P0 BRA `(.L_x_7) ;  /* 0x00000000001c8947 */ /* 0x000fea0003800000 */
[----:B------:R-:W0:Y:S02]  /*0cd0*/  LDC.64 R8, c[0x0][0x698] ;  /* 0x0001a600ff087b82 */ /* 0x000e240000000a00 */
[----:B0-----:R-:W2:Y:S02]  /*0ce0*/  LDG.E.64 R8, desc[UR14][R8.64] ;  /* 0x0000000e08087981 */ /* 0x001ea4000c1e1b00 */
[----:B--2---:R-:W-:-:S04]  /*0cf0*/  ISETP.NE.U32.AND P0, PT, R8, RZ, PT ;  /* 0x000000ff0800720c */ /* 0x004fc80003f05070 */
[----:B------:R-:W-:-:S13]  /*0d00*/  ISETP.NE.AND.EX P0, PT, R9, RZ, PT, P0 ;  /* 0x000000ff0900720c */ /* 0x000fda0003f05300 */
[----:B------:R-:W-:Y:S05]  /*0d10*/  @!P0 BRA `(.L_x_7) ;  /* 0x0000000000088947 */ /* 0x000fea0003800000 */
[----:B------:R0:W5:Y:S01]  /*0d20*/  LD.E R15, desc[UR14][R8.64] ;  /* 0x0000000e080f7980 */ /* 0x000162000c101900 */
[----:B------:R-:W-:Y:S05]  /*0d30*/  BRA `(.L_x_8) ;  /* 0x0000000000207947 */ /* 0x000fea0003800000 */
.L_x_7:
[----:B------:R-:W-:Y:S02]  /*0d40*/  ULDC.64 UR4, c[0x0][0x688] ;  /* 0x0001a20000047ab9 */ /* 0x000fe40000000a00 */
[----:B------:R-:W-:-:S04]  /*0d50*/  ISETP.NE.U32.AND P0, PT, RZ, UR4, PT ;  /* 0x00000004ff007c0c */ /* 0x000fc8000bf05070 */
[----:B------:R-:W-:-:S13]  /*0d60*/  ISETP.NE.AND.EX P0, PT, RZ, UR5, PT, P0 ;  /* 0x00000005ff007c0c */ /* 0x000fda000bf05300 */
[----:B------:R-:W-:Y:S05]  /*0d70*/  @!P0 BRA `(.L_x_9) ;  /* 0x00000000000c8947 */ /* 0x000fea0003800000 */
[----:B------:R-:W0:Y:S02]  /*0d80*/  LDC.64 R8, c[0x0][0x688] ;  /* 0x0001a200ff087b82 */ /* 0x000e240000000a00 */
[----:B0-----:R1:W5:Y:S01]  /*0d90*/  LDG.E R15, desc[UR14][R8.64] ;  /* 0x0000000e080f7981 */ /* 0x001362000c1e1900 */
[----:B------:R-:W-:Y:S05]  /*0da0*/  BRA `(.L_x_8) ;  /* 0x0000000000047947 */ /* 0x000fea0003800000 */
.L_x_9:
[----:B------:R-:W2:Y:S02]  /*0db0*/  LDC R15, c[0x0][0x680] ;  /* 0x0001a000ff0f7b82 */ /* 0x000ea40000000800 */
.L_x_8:
[----:B------:R-:W-:Y:S02]  /*0dc0*/  ULDC.64 UR4, c[0x0][0x6a0] ;  /* 0x0001a80000047ab9 */ /* 0x000fe40000000a00 */
[----:B------:R-:W-:-:S04]  /*0dd0*/  ISETP.NE.U32.AND P0, PT, RZ, UR4, PT ;  /* 0x00000004ff007c0c */ /* 0x000fc8000bf05070 */
[----:B------:R-:W-:-:S13]  /*0de0*/  ISETP.NE.AND.EX P0, PT, RZ, UR5, PT, P0 ;  /* 0x00000005ff007c0c */ /* 0x000fda000bf05300 */
[----:B------:R-:W-:Y:S05]  /*0df0*/  @!P0 BRA `(.L_x_10) ;  /* 0x00000000001c8947 */ /* 0x000fea0003800000 */
[----:B01----:R-:W0:Y:S02]  /*0e00*/  LDC.64 R8, c[0x0][0x6a0] ;  /* 0x0001a800ff087b82 */ /* 0x003e240000000a00 */
[----:B0-----:R-:W3:Y:S02]  /*0e10*/  LDG.E.64 R8, desc[UR14][R8.64] ;  /* 0x0000000e08087981 */ /* 0x001ee4000c1e1b00 */
[----:B---3--:R-:W-:-:S04]  /*0e20*/  ISETP.NE.U32.AND P0, PT, R8, RZ, PT ;  /* 0x000000ff0800720c */ /* 0x008fc80003f05070 */
[----:B------:R-:W-:-:S13]  /*0e30*/  ISETP.NE.AND.EX P0, PT, R9, RZ, PT, P0 ;  /* 0x000000ff0900720c */ /* 0x000fda0003f05300 */
[----:B------:R-:W-:Y:S05]  /*0e40*/  @!P0 BRA `(.L_x_10) ;  /* 0x0000000000088947 */ /* 0x000fea0003800000 */
[----:B------:R0:W5:Y:S01]  /*0e50*/  LD.E R14, desc[UR14][R8.64] ;  /* 0x0000000e080e7980 */ /* 0x000162000c101900 */
[----:B------:R-:W-:Y:S05]  /*0e60*/  BRA `(.L_x_11) ;  /* 0x0000000000207947 */ /* 0x000fea0003800000 */
.L_x_10:
[----:B------:R-:W-:Y:S02]  /*0e70*/  ULDC.64 UR4, c[0x0][0x690] ;  /* 0x0001a40000047ab9 */ /* 0x000fe40000000a00 */
[----:B------:R-:W-:-:S04]  /*0e80*/  ISETP.NE.U32.AND P0, PT, RZ, UR4, PT ;  /* 0x00000004ff007c0c */ /* 0x000fc8000bf05070 */
[----:B------:R-:W-:-:S13]  /*0e90*/  ISETP.NE.AND.EX P0, PT, RZ, UR5, PT, P0 ;  /* 0x00000005ff007c0c */ /* 0x000fda000bf05300 */
[----:B------:R-:W-:Y:S05]  /*0ea0*/  @!P0 BRA `(.L_x_12) ;  /* 0x00000000000c8947 */ /* 0x000fea0003800000 */
[----:B01----:R-:W0:Y:S02]  /*0eb0*/  LDC.64 R8, c[0x0][0x690] ;  /* 0x0001a400ff087b82 */ /* 0x003e240000000a00 */
[----:B0-----:R1:W5:Y:S01]  /*0ec0*/  LDG.E R14, desc[UR14][R8.64] ;  /* 0x0000000e080e7981 */ /* 0x001362000c1e1900 */
[----:B------:R-:W-:Y:S05]  /*0ed0*/  BRA `(.L_x_11) ;  /* 0x0000000000047947 */ /* 0x000fea0003800000 */
.L_x_12:
[----:B------:R-:W3:Y:S02]  /*0ee0*/  LDC R14, c[0x0][0x684] ;  /* 0x0001a100ff0e7b82 */ /* 0x000ee40000000800 */
.L_x_11:
[----:B------:R-:W-:-:S13]  /*0ef0*/  LOP3.LUT P0, RZ, R12, 0xff, RZ, 0xc0, !PT ;  /* 0x000000ff0cff7812 */ /* 0x000fda000780c0ff */
[----:B------:R-:W-:Y:S05]  /*0f00*/  @!P0 EXIT ;  /* 0x000000000000894d */ /* 0x000fea0003800000 */
[----:B------:R-:W-:Y:S01]  /*0f10*/  ULDC UR4, c[0x0][0x28c] ;  /* 0x0000a30000047ab9 */ /* 0x000fe20000000800 */
[----:B------:R-:W-:Y:S01]  /*0f20*/  LOP3.LUT R13, R4, 0x1, RZ, 0xfc, !PT ;  /* 0x00000001040d7812 */ /* 0x000fe200078efcff */
[----:B------:R-:W-:-:S04]  /*0f30*/  UIADD3 UR4, UR4, 0x3f, URZ ;  /* 0x0000003f04047890 */ /* 0x000fc8000fffe03f */
[----:B------:R-:W-:-:S04]  /*0f40*/  USHF.R.S32.HI UR5, URZ, 0x1f, UR4 ;  /* 0x0000001f3f057899 */ /* 0x000fc80008011404 */
[----:B------:R-:W-:-:S03]  /*0f50*/  ULEA.HI UR5, UR5, UR4, URZ, 0x6 ;  /* 0x0000000405057291 */ /* 0x000fc6000f8f303f */
[----:B------:R-:W-:Y:S01]  /*0f60*/  UMOV UR4, URZ ;  /* 0x0000003f00047c82 */ /* 0x000fe20008000000 */
[----:B------:R-:W-:-:S03]  /*0f70*/  USHF.R.S32.HI UR6, URZ, 0x6, UR5 ;  /* 0x000000063f067899 */ /* 0x000fc60008011405 */
[----:B------:R-:W-:-:S09]  /*0f80*/  UMOV UR5, URZ ;  /* 0x0000003f00057c82 */ /* 0x000fd20008000000 */
.L_x_277:
[----:B01----:R-:W-:Y:S02]  /*0f90*/  LOP3.LUT R8, R0, 0x80, RZ, 0xc0, !PT ;  /* 0x0000008000087812 */ /* 0x003fe400078ec0ff */
[----:B------:R-:W-:Y:S02]  /*0fa0*/  CS2R R86, SRZ ;  /* 0x0000000000567805 */ /* 0x000fe4000001ff00 */
[----:B------:R-:W-:Y:S02]  /*0fb0*/  CS2R R88, SRZ ;  /* 0x0000000000587805 */ /* 0x000fe4000001ff00 */
[----:B---3--:R-:W-:Y:S02]  /*0fc0*/  CS2R R90, SRZ ;  /* 0x00000000005a7805 */ /* 0x008fe4000001ff00 */
[----:B------:R-:W-:Y:S02]  /*0fd0*/  SHF.R.U32.HI R9, RZ, 0x7, R8 ;  /* 0x00000007ff097819 */ /* 0x000fe40000011608 */
[----:B------:R-:W-:-:S02]  /*0fe0*/  CS2R R92, SRZ ;  /* 0x00000000005c7805 */ /* 0x000fc4000001ff00 */
[----:B------:R-:W-:Y:S02]  /*0ff0*/  VIMNMX R8, RZ, UR6, PT ;  /* 0x00000006ff087c48 */ /* 0x000fe4000bfe0100 */
[----:B------:R-:W-:Y:S02]  /*1000*/  CS2R R94, SRZ ;  /* 0x00000000005e7805 */ /* 0x000fe4000001ff00 */
[----:B------:R-:W-:Y:S02]  /*1010*/  CS2R R96, SRZ ;  /* 0x0000000000607805 */ /* 0x000fe4000001ff00 */
[----:B------:R-:W-:Y:S01]  /*1020*/  CS2R R98, SRZ ;  /* 0x0000000000627805 */ /* 0x000fe2000001ff00 */
[----:B------:R-:W0:Y:S01]  /*1030*/  SHFL.IDX PT, R9, R9, RZ, 0x1f ;  /* 0x00001fff09097589 */ /* 0x000e2200000e0000 */
[----:B------:R-:W-:Y:S02]  /*1040*/  IADD3 R8, -R8, UR6, RZ ;  /* 0x0000000608087c10 */ /* 0x000fe4000fffe1ff */
[----:B------:R-:W-:-:S02]  /*1050*/  CS2R R100, SRZ ;  /* 0x0000000000647805 */ /* 0x000fc4000001ff00 */
[----:B------:R-:W-:Y:S02]  /*1060*/  CS2R R102, SRZ ;  /* 0x0000000000667805 */ /* 0x000fe4000001ff00 */
[----:B------:R-:W-:Y:S02]  /*1070*/  CS2R R104, SRZ ;  /* 0x0000000000687805 */ /* 0x000fe4000001ff00 */
[----:B------:R-:W-:Y:S02]  /*1080*/  ISETP.GE.AND P0, PT, R8, 0x1, PT ;  /* 0x000000010800780c */ /* 0x000fe40003f06270 */
[----:B------:R-:W-:Y:S02]  /*1090*/  CS2R R106, SRZ ;  /* 0x00000000006a7805 */ /* 0x000fe4000001ff00 */
[----:B------:R-:W-:Y:S02]  /*10a0*/  CS2R R108, SRZ ;  /* 0x00000000006c7805 */ /* 0x000fe4000001ff00 */
[----:B------:R-:W-:-:S02]  /*10b0*/  CS2R R110, SRZ ;  /* 0x00000000006e7805 */ /* 0x000fc4000001ff00 */
[----:B------:R-:W-:Y:S02]  /*10c0*/  CS2R R112, SRZ ;  /* 0x0000000000707805 */ /* 0x000fe4000001ff00 */
[----:B------:R-:W-:Y:S02]  /*10d0*/  CS2R R114, SRZ ;  /* 0x0000000000727805 */ /* 0x000fe4000001ff00 */
[----:B------:R-:W-:Y:S02]  /*10e0*/  CS2R R116, SRZ ;  /* 0x0000000000747805 */ /* 0x000fe4000001ff00 */
        /* <DEDUP_REMOVED lines=12> */
[----:B0-----:R-:W-:Y:S02]  /*11b0*/  R2UR UR7, R9 ;  /* 0x00000000090772ca */ /* 0x001fe400000e0000 */
        /* <DEDUP_REMOVED lines=35> */
[----:B------:R-:W-:Y:S01]  /*13f0*/  CS2R R84, SRZ ;  /* 0x0000000000547805 */ /* 0x000fe2000001ff00 */
[----:B----4-:R-:W-:Y:S06]  /*1400*/  @!P0 BRA `(.L_x_13) ;  /* 0x0000000400548947 */ /* 0x010fec0003800000 */
[----:B------:R-:W0:Y:S01]  /*1410*/  S2UR UR10, SR_CgaCtaId ;  /* 0x00000000000a79c3 */ /* 0x000e220000008800 */
[----:B------:R-:W-:Y:S01]  /*1420*/  ULEA.HI UR8, UR7, UR7, URZ, 0x1 ;  /* 0x0000000707087291 */ /* 0x000fe2000f8f083f */
[----:B------:R-:W-:Y:S01]  /*1430*/  IMAD.U32 R17, RZ, RZ, UR4 ;  /* 0x00000004ff117e24 */ /* 0x000fe2000f8e00ff */
[----:B------:R-:W-:Y:S01]  /*1440*/  UMOV UR9, 0x400 ;  /* 0x0000040000097882 */ /* 0x000fe20000000000 */
[----:B------:R-:W-:Y:S02]  /*1450*/  UPLOP3.LUT UP0, UPT, UPT, UPT, UPT, 0x40, 0x0 ;  /* 0x000000000000789c */ /* 0x000fe40003f0e870 */
[----:B------:R-:W-:Y:S01]  /*1460*/  ULOP3.LUT UR8, UR8, 0xffffe, URZ, 0xc0, !UPT ;  /* 0x000ffffe08087892 */ /* 0x000fe2000f8ec03f */
[----:B------:R-:W-:Y:S01]  /*1470*/  UMOV UR12, UR5 ;  /* 0x00000005000c7c82 */ /* 0x000fe20008000000 */
[----:B------:R-:W-:Y:S02]  /*1480*/  UMOV UR13, UR5 ;  /* 0x00000005000d7c82 */ /* 0x000fe40008000000 */
[----:B------:R-:W-:-:S02]  /*1490*/  UIADD3 UR8, UR7, -UR8, URZ ;  /* 0x8000000807087290 */ /* 0x000fc4000fffe03f */
[----:B0-----:R-:W-:-:S04]  /*14a0*/  ULEA UR9, UR10, UR9, 0x18 ;  /* 0x000000090a097291 */ /* 0x001fc8000f8ec03f */
[----:B------:R-:W-:-:S04]  /*14b0*/  ULEA UR8, UR8, UR9, 0xc ;  /* 0x0000000908087291 */ /* 0x000fc8000f8e603f */
[----:B------:R-:W-:-:S04]  /*14c0*/  UIADD3 UR8, UR8, 0x180, URZ ;  /* 0x0000018008087890 */ /* 0x000fc8000fffe03f */
[----:B------:R-:W-:-:S04]  /*14d0*/  USHF.R.U32.HI UR8, URZ, 0x4, UR8 ;  /* 0x000000043f087899 */ /* 0x000fc80008011608 */
[----:B------:R-:W-:-:S12]  /*14e0*/  ULOP3.LUT UR7, UR8, 0x3fff, URZ, 0xc0, !UPT ;  /* 0x00003fff08077892 */ /* 0x000fd8000f8ec03f */
.L_x_20:
[----:B------:R-:W-:-:S13]  /*14f0*/  ISETP.NE.AND P1, PT, R13, 0x3, PT ;  /* 0x000000030d00780c */ /* 0x000fda0003f25270 */
[----:B01----:R-:W-:Y:S05]  /*1500*/  @!P1 BRA `(.L_x_14) ;  /* 0x0000000000049947 */ /* 0x003fea0003800000 */
[----:B------:R-:W-:Y:S01]  /*1510*/  BPT.TRAP 0x1 ;  /* 0x000000040000795c */ /* 0x000fe20000300000 */
.L_x_14:
[----:B------:R-:W0:Y:S01]  /*1520*/  S2UR UR9, SR_CgaCtaId ;  /* 0x00000000000979c3 */ /* 0x000e220000008800 */
[----:B------:R-:W-:Y:S01]  /*1530*/  UMOV UR8, 0x400 ;  /* 0x0000040000087882 */ /* 0x000fe20000000000 */
[----:B------:R-:W-:Y:S01]  /*1540*/  SHF.L.U32 R11, R17, 0x1f, RZ ;  /* 0x0000001f110b7819 */ /* 0x000fe200000006ff */
[----:B0-----:R-:W-:-:S04]  /*1550*/  ULEA UR18, UR9, UR8, 0x18 ;  /* 0x0000000809127291 */ /* 0x001fc8000f8ec03f */
[----:B------:R-:W-:-:S09]  /*1560*/  ULEA UR8, UR12, UR18, 0x3 ;  /* 0x000000120c087291 */ /* 0x000fd2000f8e183f */
[----:B------:R0:W1:Y:S01]  /*1570*/  SYNCS.PHASECHK.TRANS64.TRYWAIT P0, [UR8], R11 ;  /* 0x0000000bff0075a7 */ /* 0x0000620008000148 */
[----:B------:R-:W-:Y:S05]  /*1580*/  @!P1 BRA `(.L_x_15) ;  /* 0x0000000000049947 */ /* 0x000fea0003800000 */
[----:B------:R-:W-:Y:S01]  /*1590*/  BPT.TRAP 0x1 ;  /* 0x000000040000795c */ /* 0x000fe20000300000 */
.L_x_15:
[C---:B------:R-:W-:Y:S02]  /*15a0*/  IMAD.SHL.U32 R9, R0.reuse, 0x20, RZ ;  /* 0x0000002000097824 */ /* 0x040fe400078e00ff */
[C---:B------:R-:W-:Y:S02]  /*15b0*/  IMAD.SHL.U32 R12, R0.reuse, 0x200, RZ ;  /* 0x00000200000c7824 */ /* 0x040fe400078e00ff */
[----:B------:R-:W-:Y:S01]  /*15c0*/  IMAD.SHL.U32 R16, R0, 0x10, RZ ;  /* 0x0000001000107824 */ /* 0x000fe200078e00ff */
[----:B------:R-:W-:-:S04]  /*15d0*/  LOP3.LUT R9, R9, 0x1c00, RZ, 0xc0, !PT ;  /* 0x00001c0009097812 */ /* 0x000fc800078ec0ff */
[----:B------:R-:W-:Y:S01]  /*15e0*/  LOP3.LUT R9, R9, 0x200, R12, 0xf8, !PT ;  /* 0x0000020009097812 */ /* 0x000fe200078ef80c */
[----:B------:R-:W-:-:S03]  /*15f0*/  IMAD.U32 R12, RZ, RZ, UR12 ;  /* 0x0000000cff0c7e24 */ /* 0x000fc6000f8e00ff */
[----:B------:R-:W-:-:S04]  /*1600*/  LOP3.LUT R9, R9, 0x1c0, R16, 0xf8, !PT ;  /* 0x000001c009097812 */ /* 0x000fc800078ef810 */
[----:B------:R-:W-:-:S05]  /*1610*/  SHF.R.U32.HI R9, RZ, 0x3, R9 ;  /* 0x00000003ff097819 */ /* 0x000fca0000011609 */
[----:B------:R-:W-:Y:S01]  /*1620*/  IMAD R9, R12, 0x800, R9 ;  /* 0x000008000c097824 */ /* 0x000fe200078e0209 */
[----:B-1----:R-:W-:Y:S06]  /*1630*/  @P0 BRA `(.L_x_16) ;  /* 0x0000000000080947 */ /* 0x002fec0003800000 */
[----:B------:R-:W1:Y:S02]  /*1640*/  SYNCS.PHASECHK.TRANS64.TRYWAIT P0, [UR8], R11 ;  /* 0x0000000bff0075a7 */ /* 0x000e640008000148 */
[----:B-1----:R-:W-:Y:S05]  /*1650*/  @!P0 BRA `(.L_x_17) ;  /* 0x000000a400748947 */ /* 0x002fea0003800000 */
.L_x_16:
[----:B------:R-:W-:Y:S01]  /*1660*/  LDS.64 R152, [R9+UR18+0x30180] ;  /* 0x0301801209987984 */ /* 0x000fe20008000a00 */
[----:B------:R-:W-:Y:S02]  /*1670*/  UIADD3 UR8, UR18, 0x18180, URZ ;  /* 0x0001818012087890 */ /* 0x000fe4000fffe03f */
[----:B------:R-:W-:Y:S01]  /*1680*/  ULOP3.LUT UR16, UR7, 0x10000, URZ, 0xfc, !UPT ;  /* 0x0001000007107892 */ /* 0x000fe2000f8efc3f */
[----:B------:R-:W4:Y:S01]  /*1690*/  LDS.64 R154, [R9+UR18+0x30580] ;  /* 0x03058012099a7984 */ /* 0x000f220008000a00 */
[----:B------:R-:W-:Y:S02]  /*16a0*/  USHF.R.U32.HI UR8, URZ, 0x4, UR8 ;  /* 0x000000043f087899 */ /* 0x000fe40008011608 */
[----:B------:R-:W-:Y:S02]  /*16b0*/  ULEA UR16, UR12, UR16, 0xa ;  /* 0x000000100c107291 */ /* 0x000fe4000f8e503f */
[----:B------:R-:W-:Y:S01]  /*16c0*/  ULOP3.LUT UR8, UR8, 0x3fff, URZ, 0xc0, !UPT ;  /* 0x00003fff08087892 */ /* 0x000fe2000f8ec03f */
[----:B------:R-:W-:Y:S01]  /*16d0*/  UMOV UR9, 0x80000020 ;  /* 0x8000002000097882 */ /* 0x000fe20000000000 */
[----:B------:R-:W-:-:S02]  /*16e0*/  UMOV UR11, 0x40000040 ;  /* 0x40000040000b7882 */ /* 0x000fc40000000000 */
[----:B------:R-:W-:-:S04]  /*16f0*/  ULOP3.LUT UR8, UR8, 0x10000, URZ, 0xfc, !UPT ;  /* 0x0001000008087892 */ /* 0x000fc8000f8efc3f */
[----:B------:R-:W-:-:S03]  /*1700*/  ULEA UR17, UR12, UR8, 0xa ;  /* 0x000000080c117291 */ /* 0x000fc6000f8e503f */
[----:B------:R-:W-:-:S04]  /*1710*/  UMOV UR8, UR16 ;  /* 0x0000001000087c82 */ /* 0x000fc80008000000 */
[----:B------:R-:W-:Y:S01]  /*1720*/  UMOV UR10, UR17 ;  /* 0x00000011000a7c82 */ /* 0x000fe20008000000 */
[----:B----4-:R-:W-:-:S06]  /*1730*/  WARPGROUP.ARRIVE ;  /* 0x00000000000079c5 */ /* 0x010fcc0000000000 */
[----:B------:R-:W-:Y:S01]  /*1740*/  HGMMA.SP.64x128x32.F32.BF16 R88, gdesc[UR8], R88, UP0, R152, 0x0 ;  /* 0x09e09800085879f0 */ /* 0x000fe2000bf01a58 */
[----:B------:R-:W-:Y:S01]  /*1750*/  UIADD3 UR8, UR16, 0x200, URZ ;  /* 0x0000020010087890 */ /* 0x000fe2000fffe03f */
[----:B------:R-:W-:-:S14]  /*1760*/  UMOV UR9, 0x80000020 ;  /* 0x8000002000097882 */ /* 0x000fdc0000000000 */
[----:B------:R-:W-:Y:S01]  /*1770*/  HGMMA.SP.64x128x32.F32.BF16 R24, gdesc[UR8], R24, UP0, R154, 0x0 ;  /* 0x09e09a00081879f0 */ /* 0x000fe2000bf01a18 */
[----:B------:R-:W-:Y:S02]  /*1780*/  UIADD3 UR8, UR16, 0x2, URZ ;  /* 0x0000000210087890 */ /* 0x000fe4000fffe03f */
[----:B------:R-:W-:Y:S01]  /*1790*/  UIADD3 UR10, UR17, 0x4, URZ ;  /* 0x00000004110a7890 */ /* 0x000fe2000fffe03f */
[----:B------:R-:W-:Y:S01]  /*17a0*/  UMOV UR9, 0x80000020 ;  /* 0x8000002000097882 */ /* 0x000fe20000000000 */
[----:B------:R-:W-:-:S11]  /*17b0*/  UMOV UR11, 0x40000040 ;  /* 0x40000040000b7882 */ /* 0x000fd60000000000 */
[----:B------:R-:W-:Y:S01]  /*17c0*/  HGMMA.SP.64x128x32.F32.BF16 R88, gdesc[UR8], R88, R153, 0x0 ;  /* 0x09e09900085879f0 */ /* 0x000fe20008701a58 */
[----:B------:R-:W-:Y:S01]  /*17d0*/  UIADD3 UR8, UR16, 0x202, URZ ;  /* 0x0000020210087890 */ /* 0x000fe2000fffe03f */
[----:B------:R-:W-:-:S14]  /*17e0*/  UMOV UR9, 0x80000020 ;  /* 0x8000002000097882 */ /* 0x000fdc0000000000 */
[----:B------:R-:W-:Y:S03]  /*17f0*/  HGMMA.SP.64x128x32.F32.BF16 R24, gdesc[UR8], R24, R155, 0x0, gsb0 ;  /* 0x09e09b00081879f0 */ /* 0x000fe60008001a18 */
[----:B------:R-:W-:Y:S02]  /*1800*/  WARPGROUP.DEPBAR.LE gsb0, 0x0 ;  /* 0x00008000000079c5 */ /* 0x000fe40000010000 */
[----:B------:R-:W-:Y:S05]  /*1810*/  @!P1 BRA `(.L_x_18) ;  /* 0x0000000000049947 */ /* 0x000fea0003800000 */
[----:B------:R-:W-:Y:S01]  /*1820*/  BPT.TRAP 0x1 ;  /* 0x000000040000795c */ /* 0x000fe20000300000 */
.L_x_18:
[----:B------:R-:W-:Y:S01]  /*1830*/  ULEA UR8, UR13, UR18, 0x3 ;  /* 0x000000120d087291 */ /* 0x000fe2000f8e183f */
[----:B------:R-:W-:-:S03]  /*1840*/  ISETP.GT.U32.AND P0, PT, R4, 0x1, PT ;  /* 0x000000010400780c */ /* 0x000fc60003f04070 */
[----:B------:R-:W-:-:S04]  /*1850*/  UIADD3 UR8, UR8, 0x30, URZ ;  /* 0x0000003008087890 */ /* 0x000fc8000fffe03f */
[----:B------:R-:W-:-:S09]  /*1860*/  UPRMT UR8, URZ, 0x654, UR8 ;  /* 0x000006543f087896 */ /* 0x000fd20008000008 */
[----:B------:R-:W-:Y:S01]  /*1870*/  SYNCS.ARRIVE.TRANS64.RED.A1T0 RZ, [UR8], RZ ;  /* 0x000000ffffff79a7 */ /* 0x000fe20008100408 */
[----:B------:R-:W-:Y:S05]  /*1880*/  @P0 BRA `(.L_x_19) ;  /* 0x0000000000040947 */ /* 0x000fea0003800000 */
[----:B------:R-:W-:Y:S01]  /*1890*/  BPT.TRAP 0x1 ;  /* 0x000000040000795c */ /* 0x000fe20000300000 */
.L_x_19:
[----:B------:R-:W-:Y:S01]  /*18a0*/  UIADD3 UR12, UR12, 0x1, URZ ;  /* 0x000000010c0c7890 */ /* 0x000fe2000fffe03f */
[C---:B------:R-:W-:Y:S01]  /*18b0*/  ISETP.GT.AND P0, PT, R8.reuse, 0x1, PT ;  /* 0x000000010800780c */ /* 0x040fe20003f04270 */
[----:B------:R-:W-:Y:S01]  /*18c0*/  UIADD3 UR13, UR13, 0x1, URZ ;  /* 0x000000010d0d7890 */ /* 0x000fe2000fffe03f */
[----:B------:R-:W-:Y:S01]  /*18d0*/  VIADD R8, R8, 0xffffffff ;  /* 0xffffffff08087836 */ /* 0x000fe20000000000 */
[----:B------:R-:W-:Y:S02]  /*18e0*/  UISETP.NE.AND UP0, UPT, UR12, 0x6, UPT ;  /* 0x000000060c00788c */ /* 0x000fe4000bf05270 */
[----:B------:R-:W-:Y:S02]  /*18f0*/  UISETP.NE.AND UP1, UPT, UR13, 0x6, UPT ;  /* 0x000000060d00788c */ /* 0x000fe4000bf25270 */
[----:B------:R-:W-:Y:S02]  /*1900*/  USEL UR8, URZ, 0x1, UP0 ;  /* 0x000000013f087887 */ /* 0x000fe40008000000 */
[----:B------:R-:W-:-:S02]  /*1910*/  USEL UR12, UR12, URZ, UP0 ;  /* 0x0000003f0c0c7287 */ /* 0x000fc40008000000 */
[----:B------:R-:W-:Y:S02]  /*1920*/  USEL UR13, UR13, URZ, UP1 ;  /* 0x0000003f0d0d7287 */ /* 0x000fe40008800000 */
[----:B------:R-:W-:Y:S01]  /*1930*/  UPLOP3.LUT UP0, UPT, UPT, UPT, UPT, 0x80, 0x0 ;  /* 0x000000000000789c */ /* 0x000fe20003f0f070 */
[----:B------:R-:W-:Y:S01]  /*1940*/  LOP3.LUT R17, R17, UR8, RZ, 0x3c, !PT ;  /* 0x0000000811117c12 */ /* 0x000fe2000f8e3cff */
[----:B------:R-:W-:Y:S09]  /*1950*/  @P0 BRA `(.L_x_20) ;  /* 0xfffffff800e40947 */ /* 0x000ff2000383ffff */
.L_x_13:
[----:B------:R-:W-:Y:S01]  /*1960*/  LOP3.LUT R8, R0, 0x60, RZ, 0xc0, !PT ;  /* 0x0000006000087812 */ /* 0x000fe200078ec0ff */
[----:B------:R-:W-:Y:S01]  /*1970*/  UIADD3 UR5, UR6, UR5, URZ ;  /* 0x0000000506057290 */ /* 0x000fe2000fffe03f */
[----:B------:R-:W-:Y:S01]  /*1980*/  SHF.R.U32.HI R9, RZ, 0x2, R0 ;  /* 0x00000002ff097819 */ /* 0x000fe20000011600 */
[----:B------:R-:W-:Y:S01]  /*1990*/  ULDC UR12, c[0x0][0x284] ;  /* 0x0000a100000c7ab9 */ /* 0x000fe20000000800 */
[----:B------:R-:W-:Y:S01]  /*19a0*/  SHF.R.U32.HI R8, RZ, 0x5, R8 ;  /* 0x00000005ff087819 */ /* 0x000fe20000011608 */
[----:B------:R-:W-:Y:S01]  /*19b0*/  UISETP.GT.U32.AND UP0, UPT, UR5, 0x5, UPT ;  /* 0x000000050500788c */ /* 0x000fe2000bf04070 */
[----:B------:R-:W-:Y:S01]  /*19c0*/  LOP3.LUT R9, R9, 0x7, RZ, 0xc0, !PT ;  /* 0x0000000709097812 */ /* 0x000fe200078ec0ff */
[----:B------:R-:W-:Y:S01]  /*19d0*/  UISETP.GE.U32.AND UP1, UPT, UR6, 0x6, UPT ;  /* 0x000000060600788c */ /* 0x000fe2000bf26070 */
[----:B-1----:R-:W-:Y:S01]  /*19e0*/  SHF.R.U32.HI R12, RZ, 0x1, R0 ;  /* 0x00000001ff0c7819 */ /* 0x002fe20000011600 */
[----:B------:R-:W-:Y:S01]  /*19f0*/  IMAD.SHL.U32 R16, R8, 0x10, RZ ;  /* 0x0000001008107824 */ /* 0x000fe200078e00ff */
[----:B------:R-:W-:Y:S01]  /*1a00*/  UISETP.LT.U32.AND UP0, UPT, UR6, 0x6, UP0 ;  /* 0x000000060600788c */ /* 0x000fe20008701070 */
[----:B------:R-:W-:Y:S01]  /*1a10*/  SHF.R.S32.HI R20, RZ, 0x1f, R5 ;  /* 0x0000001fff147819 */ /* 0x000fe20000011405 */
[----:B------:R-:W-:Y:S01]  /*1a20*/  ULDC.64 UR10, c[0x0][0x6d0] ;  /* 0x0001b400000a7ab9 */ /* 0x000fe20000000a00 */
[----:B------:R-:W-:Y:S01]  /*1a30*/  UIMAD.WIDE.U32 UR8, UR5, -0x55555555, URZ ;  /* 0xaaaaaaab050878a5 */ /* 0x000fe2000f8e003f */
[--C-:B0-----:R-:W-:Y:S01]  /*1a40*/  LOP3.LUT R11, R16, 0xfffffff0, R9.reuse, 0xe2, !PT ;  /* 0xfffffff0100b7812 */ /* 0x101fe200078ee209 */
[----:B------:R-:W-:Y:S01]  /*1a50*/  IMAD R9, R8, -0x10, -R9 ;  /* 0xfffffff008097824 */ /* 0x000fe200078e0a09 */
[----:B------:R-:W0:Y:S01]  /*1a60*/  LDC R16, c[0x0][0x288] ;  /* 0x0000a200ff107b82 */ /* 0x000e220000000800 */
[----:B------:R-:W-:Y:S01]  /*1a70*/  LOP3.LUT R8, R6, 0x1, RZ, 0xc0, !PT ;  /* 0x0000000106087812 */ /* 0x000fe200078ec0ff */
[----:B------:R-:W-:Y:S01]  /*1a80*/  USEL UR7, URZ, 0x1, !UP0 ;  /* 0x000000013f077887 */ /* 0x000fe2000c000000 */
[----:B------:R-:W-:Y:S01]  /*1a90*/  LOP3.LUT R11, R11, 0x40, R12, 0xf8, !PT ;  /* 0x000000400b0b7812 */ /* 0x000fe200078ef80c */
[----:B------:R-:W-:Y:S01]  /*1aa0*/  IMAD.SHL.U32 R12, R10, 0x100, RZ ;  /* 0x000001000a0c7824 */ /* 0x000fe200078e00ff */
[----:B------:R-:W-:Y:S01]  /*1ab0*/  LOP3.LUT R10, R0, 0x3, RZ, 0xc0, !PT ;  /* 0x00000003000a7812 */ /* 0x000fe200078ec0ff */
[----:B------:R-:W-:Y:S01]  /*1ac0*/  IMAD R19, R8, -0x40, R9 ;  /* 0xffffffc008137824 */ /* 0x000fe200078e0209 */
[----:B------:R-:W-:Y:S01]  /*1ad0*/  USHF.R.U32.HI UR8, URZ, 0x2, UR9 ;  /* 0x000000023f087899 */ /* 0x000fe20008011609 */
[----:B------:R-:W-:Y:S01]  /*1ae0*/  IMAD R8, R20, UR10, RZ ;  /* 0x0000000a14087c24 */ /* 0x000fe2000f8e02ff */
[----:B------:R-:W-:Y:S01]  /*1af0*/  LOP3.LUT R156, R11, R12, RZ, 0xfc, !PT ;  /* 0x0000000c0b9c7212 */ /* 0x000fe200078efcff */
[----:B------:R-:W-:Y:S01]  /*1b00*/  IMAD.SHL.U32 R11, R7, 0x80, RZ ;  /* 0x00000080070b7824 */ /* 0x000fe200078e00ff */
[----:B------:R-:W-:Y:S01]  /*1b10*/  ULOP3.LUT UR4, UR4, UR7, URZ, 0x3c, !UPT ;  /* 0x0000000704047292 */ /* 0x000fe2000f8e3c3f */
[----:B------:R-:W-:Y:S01]  /*1b20*/  IMAD R17, R5, UR11, R8 ;  /* 0x0000000b05117c24 */ /* 0x000fe2000f8e0208 */
[----:B------:R-:W-:Y:S01]  /*1b30*/  SHF.R.S32.HI R157, RZ, 0x1f, R156 ;  /* 0x0000001fff9d7819 */ /* 0x000fe2000001149c */
[----:B------:R-:W-:Y:S01]  /*1b40*/  UIMAD UR5, UR8, -0x6, UR5 ;  /* 0xfffffffa080578a4 */ /* 0x000fe2000f8e0205 */
[----:B------:R-:W-:-:S02]  /*1b50*/  WARPGROUP.DEPBAR.LE gsb0, 0x0 ;  /* 0x00008000000079c5 */ /* 0x000fc40000010000 */
[----:B------:R-:W-:Y:S01]  /*1b60*/  @UP1 ULOP3.LUT UR4, UR4, 0x1, UR8, 0x78, !UPT ;  /* 0x0000000104041892 */ /* 0x000fe2000f8e7808 */
[----:B------:R-:W-:-:S04]  /*1b70*/  IMAD.WIDE.U32 R8, R5, UR10, R156 ;  /* 0x0000000a05087c25 */ /* 0x000fc8000f8e009c */
[----:B------:R-:W-:Y:S01]  /*1b80*/  IMAD.IADD R17, R9, 0x1, R17 ;  /* 0x0000000109117824 */ /* 0x000fe200078e0211 */
[----:B0-----:R-:W-:Y:S01]  /*1b90*/  ISETP.GE.AND P0, PT, R11, R16, PT ;  /* 0x000000100b00720c */ /* 0x001fe20003f06270 */
[----:B------:R-:W-:Y:S02]  /*1ba0*/  IMAD R10, R10, -0x2, R16 ;  /* 0xfffffffe0a0a7824 */ /* 0x000fe400078e0210 */
[----:B------:R-:W-:Y:S01]  /*1bb0*/  IMAD.MOV.U32 R16, RZ, RZ, R8 ;  /* 0x000000ffff107224 */ /* 0x000fe200078e0008 */
[----:B------:R-:W-:Y:S01]  /*1bc0*/  ISETP.GE.OR P0, PT, R12, UR12, P0 ;  /* 0x0000000c0c007c0c */ /* 0x000fe20008706670 */
[----:B------:R-:W-:Y:S01]  /*1bd0*/  IMAD.IADD R11, R10, 0x1, -R11 ;  /* 0x000000010a0b7824 */ /* 0x000fe200078e0a0b */
[----:B------:R-:W-:Y:S01]  /*1be0*/  IADD3 R12, -R12, UR12, R19 ;  /* 0x0000000c0c0c7c10 */ /* 0x000fe2000fffe113 */
[----:B------:R-:W-:-:S10]  /*1bf0*/  IMAD.MOV.U32 R10, RZ, RZ, -0x1 ;  /* 0xffffffffff0a7424 */ /* 0x000fd400078e00ff */
[----:B------:R-:W-:Y:S05]  /*1c00*/  @P0 BRA `(.L_x_21) ;  /* 0x0000008000680947 */ /* 0x000fea0003800000 */
[----:B------:R-:W0:Y:S01]  /*1c10*/  LDC.64 R164, c[0x0][0x6c8] ;  /* 0x0001b200ffa47b82 */ /* 0x000e220000000a00 */
[----:B---3-5:R-:W-:Y:S01]  /*1c20*/  FSETP.NEU.AND P0, PT, R14, RZ, PT ;  /* 0x000000ff0e00720b */ /* 0x028fe20003f0d000 */
[----:B------:R-:W-:Y:S01]  /*1c30*/  IMAD.WIDE R18, R7, 0x80, RZ ;  /* 0x0000008007127825 */ /* 0x000fe200078e02ff */
[----:B------:R-:W-:Y:S01]  /*1c40*/  ISETP.GT.AND P2, PT, R12, RZ, PT ;  /* 0x000000ff0c00720c */ /* 0x000fe20003f44270 */
[----:B------:R-:W-:Y:S02]  /*1c50*/  BSSY B0, `(.L_x_21) ;  /* 0x0000815000007945 */ /* 0x000fe40003800000 */
[----:B------:R-:W-:Y:S01]  /*1c60*/  IMAD.SHL.U32 R9, R0, 0x2, RZ ;  /* 0x0000000200097824 */ /* 0x000fe200078e00ff */
[----:B------:R-:W-:-:S04]  /*1c70*/  ISETP.GT.AND P4, PT, R11, RZ, P2 ;  /* 0x000000ff0b00720c */ /* 0x000fc80001784270 */
[----:B------:R-:W-:Y:S01]  /*1c80*/  LOP3.LUT R9, R18, 0x6, R9, 0xf8, !PT ;  /* 0x0000000612097812 */ /* 0x000fe200078ef809 */
[----:B0-----:R-:W-:-:S04]  /*1c90*/  IMAD R8, R19, R164, RZ ;  /* 0x000000a413087224 */ /* 0x001fc800078e02ff */
[----:B------:R-:W-:-:S04]  /*1ca0*/  IMAD.WIDE.U32 R160, R9, R164, R16 ;  /* 0x000000a409a07225 */ /* 0x000fc800078e0010 */
[----:B------:R-:W-:-:S04]  /*1cb0*/  IMAD R7, R9, R165, R8 ;  /* 0x000000a509077224 */ /* 0x000fc800078e0208 */
[----:B------:R-:W-:Y:S01]  /*1cc0*/  IMAD.IADD R21, R161, 0x1, R7 ;  /* 0x00000001a1157824 */ /* 0x000fe200078e0207 */
[----:B------:R-:W-:Y:S06]  /*1cd0*/  @!P0 BRA `(.L_x_22) ;  /* 0x0000006400188947 */ /* 0x000fec0003800000 */
[----:B------:R-:W0:Y:S01]  /*1ce0*/  LDC.64 R154, c[0x0][0x6b0] ;  /* 0x0001ac00ff9a7b82 */ /* 0x000e220000000a00 */
[----:B------:R-:W-:Y:S01]  /*1cf0*/  ULDC.64 UR8, c[0x0][0x6b8] ;  /* 0x0001ae0000087ab9 */ /* 0x000fe20000000a00 */
[----:B------:R-:W-:Y:S01]  /*1d00*/  ULDC.64 UR10, c[0x0][0x6a8] ;  /* 0x0001aa00000a7ab9 */ /* 0x000fe20000000a00 */
[----:B------:R-:W-:Y:S01]  /*1d10*/  IMAD R8, R20, UR8, RZ ;  /* 0x0000000814087c24 */ /* 0x000fe2000f8e02ff */
[----:B------:R-:W-:Y:S01]  /*1d20*/  ULDC.64 UR12, c[0x0][0x6c0] ;  /* 0x0001b000000c7ab9 */ /* 0x000fe20000000a00 */
[----:B------:R-:W-:-:S04]  /*1d30*/  IMAD.WIDE.U32 R152, R5, UR8, R156 ;  /* 0x0000000805987c25 */ /* 0x000fc8000f8e009c */
[----:B------:R-:W-:Y:S02]  /*1d40*/  IMAD R8, R5, UR9, R8 ;  /* 0x0000000905087c24 */ /* 0x000fe4000f8e0208 */
[----:B------:R-:W-:Y:S02]  /*1d50*/  IMAD.MOV.U32 R22, RZ, RZ, R152 ;  /* 0x000000ffff167224 */ /* 0x000fe400078e0098 */
[----:B------:R-:W-:Y:S02]  /*1d60*/  IMAD.IADD R23, R153, 0x1, R8 ;  /* 0x0000000199177824 */ /* 0x000fe400078e0208 */
[-C--:B0-----:R-:W-:Y:S02]  /*1d70*/  IMAD R18, R19, R154.reuse, RZ ;  /* 0x0000009a13127224 */ /* 0x081fe400078e02ff */
[----:B------:R-:W-:-:S04]  /*1d80*/  IMAD.WIDE.U32 R16, R9, R154, R22 ;  /* 0x0000009a09107225 */ /* 0x000fc800078e0016 */
[----:B------:R-:W-:Y:S01]  /*1d90*/  IMAD R7, R9, R155, R18 ;  /* 0x0000009b09077224 */ /* 0x000fe200078e0212 */
[----:B------:R-:W-:Y:S01]  /*1da0*/  LEA R158, P0, R16, UR10, 0x2 ;  /* 0x0000000a109e7c11 */ /* 0x000fe2000f8010ff */
[----:B------:R-:W0:Y:S02]  /*1db0*/  LDC.64 R18, c[0x0][0x6b0] ;  /* 0x0001ac00ff127b82 */ /* 0x000e240000000a00 */
[----:B------:R-:W-:-:S05]  /*1dc0*/  IMAD.IADD R17, R17, 0x1, R7 ;  /* 0x0000000111117824 */ /* 0x000fca00078e0207 */
[----:B------:R-:W-:-:S05]  /*1dd0*/  LEA.HI.X R159, R16, UR11, R17, 0x2, P0 ;  /* 0x0000000b109f7c11 */ /* 0x000fca00080f1411 */
[----:B------:R1:W3:Y:S01]  /*1de0*/  @P4 LDG.E.LTC128B R161, desc[UR14][R158.64] ;  /* 0x0000000e9ea14981 */ /* 0x0002e2000c1e1920 */
[C---:B------:R-:W-:Y:S01]  /*1df0*/  LEA R20, P0, R160.reuse, UR12, 0x2 ;  /* 0x0000000ca0147c11 */ /* 0x040fe2000f8010ff */
[----:B------:R-:W-:Y:S01]  /*1e00*/  BSSY B1, `(.L_x_23) ;  /* 0x0000011000017945 */ /* 0x000fe20003800000 */
[----:B------:R-:W-:Y:S02]  /*1e10*/  ISETP.GT.AND P1, PT, R11, 0x1, P2 ;  /* 0x000000010b00780c */ /* 0x000fe40001724270 */
[----:B------:R-:W-:Y:S01]  /*1e20*/  LEA.HI.X R21, R160, UR13, R21, 0x2, P0 ;  /* 0x0000000da0157c11 */ /* 0x000fe200080f1415 */
[----:B-1----:R-:W-:-:S04]  /*1e30*/  IMAD.WIDE.U32 R158, R9, R154, R156 ;  /* 0x0000009a099e7225 */ /* 0x002fc800078e009c */
[----:B0-----:R-:W-:-:S04]  /*1e40*/  IMAD.WIDE.U32 R162, R9, R154, R18 ;  /* 0x0000009a09a27225 */ /* 0x001fc800078e0012 */
[C---:B------:R-:W-:Y:S01]  /*1e50*/  IMAD.IADD R173, R7.reuse, 0x1, R163 ;  /* 0x0000000107ad7824 */ /* 0x040fe200078e02a3 */
[----:B------:R-:W-:Y:S01]  /*1e60*/  IADD3 R160, P0, R152, R162, RZ ;  /* 0x000000a298a07210 */ /* 0x000fe20007f1e0ff */
[----:B------:R-:W-:-:S03]  /*1e70*/  IMAD.IADD R169, R7, 0x1, R159 ;  /* 0x0000000107a97824 */ /* 0x000fc600078e029f */
[----:B------:R-:W-:Y:S01]  /*1e80*/  LEA R16, P5, R160, UR10, 0x2 ;  /* 0x0000000aa0107c11 */ /* 0x000fe2000f8a10ff */
[----:B---3--:R-:W-:Y:S01]  /*1e90*/  FMUL R17, R161, R14 ;  /* 0x0000000ea1117220 */ /* 0x008fe20000400000 */
[----:B------:R-:W-:-:S03]  /*1ea0*/  IMAD.MOV.U32 R167, RZ, RZ, R161 ;  /* 0x000000ffffa77224 */ /* 0x000fc600078e00a1 */
[----:B--2---:R-:W-:Y:S01]  /*1eb0*/  FFMA R171, R88, R15, R17 ;  /* 0x0000000f58ab7223 */ /* 0x004fe20000000011 */
[----:B------:R-:W-:-:S04]  /*1ec0*/  IMAD.X R17, R173, 0x1, R23, P0 ;  /* 0x00000001ad117824 */ /* 0x000fc800000e0617 */
[----:B------:R0:W-:Y:S01]  /*1ed0*/  @P4 STG.E desc[UR14][R20.64], R171 ;  /* 0x000000ab14004986 */ /* 0x0001e2000c10190e */
[----:B------:R-:W-:Y:S01]  /*1ee0*/  LEA.HI.X R17, R160, UR11, R17, 0x2, P5 ;  /* 0x0000000ba0117c11 */ /* 0x000fe2000a8f1411 */
[----:B------:R-:W-:Y:S06]  /*1ef0*/  @!P1 BRA `(.L_x_24) ;  /* 0x0000000000049947 */ /* 0x000fec0003800000 */
[----:B------:R1:W5:Y:S02]  /*1f00*/  LDG.E.LTC128B R167, desc[UR14][R16.64] ;  /* 0x0000000e10a77981 */ /* 0x000364000c1e1920 */
.L_x_24:
[----:B------:R-:W-:Y:S05]  /*1f10*/  BSYNC B1 ;  /* 0x0000000000017941 */ /* 0x000fea0003800000 */
.L_x_23:
[----:B-----5:R-:W-:Y:S01]  /*1f20*/  FMUL R88, R167, R14 ;  /* 0x0000000ea7587220 */ /* 0x020fe20000400000 */
[----:B------:R-:W-:Y:S01]  /*1f30*/  LEA R160, P4, R164, R20, 0x2 ;  /* 0x00000014a4a07211 */ /* 0x000fe200078810ff */
[----:B-1----:R-:W-:Y:S01]  /*1f40*/  IMAD.MOV.U32 R17, RZ, RZ, R169 ;  /* 0x000000ffff117224 */ /* 0x002fe200078e00a9 */
[----:B------:R-:W-:Y:S01]  /*1f50*/  ISETP.GT.AND P0, PT, R12, 0x8, PT ;  /* 0x000000080c00780c */ /* 0x000fe20003f04270 */
[----:B------:R-:W-:Y:S01]  /*1f60*/  FFMA R169, R89, R15, R88 ;  /* 0x0000000f59a97223 */ /* 0x000fe20000000058 */
[----:B------:R-:W-:Y:S01]  /*1f70*/  LEA.HI.X R161, R164, R21, R165, 0x2, P4 ;  /* 0x00000015a4a17211 */ /* 0x000fe200020f14a5 */
[----:B------:R-:W-:Y:S01]  /*1f80*/  IMAD.MOV.U32 R16, RZ, RZ, R158 ;  /* 0x000000ffff107224 */ /* 0x000fe200078e009e */
[----:B------:R-:W-:Y:S01]  /*1f90*/  ISETP.GT.AND P4, PT, R11, RZ, P0 ;  /* 0x000000ff0b00720c */ /* 0x000fe20000784270 */
[----:B------:R-:W-:Y:S01]  /*1fa0*/  BSSY B1, `(.L_x_25) ;  /* 0x000000c000017945 */ /* 0x000fe20003800000 */
[----:B------:R-:W-:Y:S01]  /*1fb0*/  IADD3 R88, P5, R156, R162, RZ ;  /* 0x000000a29c587210 */ /* 0x000fe20007fbe0ff */
[----:B------:R1:W-:Y:S01]  /*1fc0*/  @P1 STG.E desc[UR14][R160.64], R169 ;  /* 0x000000a9a0001986 */ /* 0x0003e2000c10190e */
[----:B------:R-:W-:-:S04]  /*1fd0*/  IMAD.WIDE.U32 R16, R5, UR8, R16 ;  /* 0x0000000805107c25 */ /* 0x000fc8000f8e0010 */
[----:B------:R-:W-:Y:S01]  /*1fe0*/  IMAD.IADD R17, R8, 0x1, R17 ;  /* 0x0000000108117824 */ /* 0x000fe200078e0211 */
[C---:B------:R-:W-:Y:S01]  /*1ff0*/  LEA R158, P6, R16.reuse, UR10, 0x2 ;  /* 0x0000000a109e7c11 */ /* 0x040fe2000f8c10ff */
[--C-:B------:R-:W-:Y:S02]  /*2000*/  IMAD.X R89, R157, 0x1, R173.reuse, P5 ;  /* 0x000000019d597824 */ /* 0x100fe400028e06ad */
[----:B------:R-:W-:Y:S01]  /*2010*/  IMAD.MOV.U32 R163, RZ, RZ, R173 ;  /* 0x000000ffffa37224 */ /* 0x000fe200078e00ad */
[----:B------:R-:W-:Y:S01]  /*2020*/  LEA.HI.X R159, R16, UR11, R17, 0x2, P6 ;  /* 0x0000000b109f7c11 */ /* 0x000fe2000b0f1411 */
[----:B------:R-:W-:Y:S01]  /*2030*/  IMAD.WIDE.U32 R16, R5, UR8, R88 ;  /* 0x0000000805107c25 */ /* 0x000fe2000f8e0058 */
[----:B-1----:R-:W-:Y:S07]  /*2040*/  @!P4 BRA `(.L_x_26) ;  /* 0x000000000004c947 */ /* 0x002fee0003800000 */
[----:B------:R1:W5:Y:S02]  /*2050*/  LDG.E.LTC128B R167, desc[UR14][R158.64+0x20] ;  /* 0x0000200e9ea77981 */ /* 0x000364000c1e1920 */
.L_x_26:
[----:B------:R-:W-:Y:S05]  /*2060*/  BSYNC B1 ;  /* 0x0000000000017941 */ /* 0x000fea0003800000 */
.L_x_25:
[----:B------:R-:W-:Y:S01]  /*2070*/  ISETP.GT.AND P6, PT, R11, 0x1, P0 ;  /* 0x000000010b00780c */ /* 0x000fe200007c4270 */
[----:B-----5:R-:W-:Y:S01]  /*2080*/  FMUL R89, R167, R14 ;  /* 0x0000000ea7597220 */ /* 0x020fe20000400000 */
[----:B------:R-:W-:Y:S01]  /*2090*/  IMAD.IADD R17, R8, 0x1, R17 ;  /* 0x0000000108117824 */ /* 0x000fe200078e0211 */
[----:B------:R-:W-:Y:S01]  /*20a0*/  LEA R88, P1, R16, UR10, 0x2 ;  /* 0x0000000a10587c11 */ /* 0x000fe2000f8210ff */
[----:B------:R-:W-:-:S04]  /*20b0*/  IMAD.WIDE.U32 R162, R154, 0x7, R162 ;  /* 0x000000079aa27825 */ /* 0x000fc800078e00a2 */
[----:B0-----:R-:W-:Y:S01]  /*20c0*/  FFMA R171, R90, R15, R89 ;  /* 0x0000000f5aab7223 */ /* 0x001fe20000000059 */
[----:B------:R-:W-:Y:S01]  /*20d0*/  BSSY B1, `(.L_x_27) ;  /* 0x000000c000017945 */ /* 0x000fe20003800000 */
[----:B------:R-:W-:Y:S01]  /*20e0*/  LEA.HI.X R89, R16, UR11, R17, 0x2, P1 ;  /* 0x0000000b10597c11 */ /* 0x000fe200088f1411 */
[----:B------:R-:W-:Y:S01]  /*20f0*/  IMAD R16, R155, 0x7, RZ ;  /* 0x000000079b107824 */ /* 0x000fe200078e02ff */
[----:B------:R-:W-:Y:S01]  /*2100*/  IADD3 R168, P5, R152, R162, RZ ;  /* 0x000000a298a87210 */ /* 0x000fe20007fbe0ff */
[----:B------:R0:W-:Y:S01]  /*2110*/  @P4 STG.E desc[UR14][R20.64+0x20], R171 ;  /* 0x000020ab14004986 */ /* 0x0001e2000c10190e */
[----:B------:R-:W-:Y:S01]  /*2120*/  ISETP.GT.AND P1, PT, R11, 0x8, P2 ;  /* 0x000000080b00780c */ /* 0x000fe20001724270 */
[----:B------:R-:W-:Y:S01]  /*2130*/  IMAD.IADD R170, R163, 0x1, R16 ;  /* 0x00000001a3aa7824 */ /* 0x000fe200078e0210 */
[----:B------:R-:W-:Y:S01]  /*2140*/  LEA R166, P4, R168, UR10, 0x2 ;  /* 0x0000000aa8a67c11 */ /* 0x000fe2000f8810ff */
[----:B------:R-:W-:Y:S02]  /*2150*/  IMAD.MOV.U32 R17, RZ, RZ, R167 ;  /* 0x000000ffff117224 */ /* 0x000fe400078e00a7 */
[----:B------:R-:W-:Y:S01]  /*2160*/  IMAD.X R169, R170, 0x1, R23, P5 ;  /* 0x00000001aaa97824 */ /* 0x000fe200028e0617 */
[----:B------:R-:W-:Y:S09]  /*2170*/  @!P6 BRA `(.L_x_28) ;  /* 0x000000000004e947 */ /* 0x000ff20003800000 */
[----:B------:R2:W5:Y:S02]  /*2180*/  LDG.E.LTC128B R17, desc[UR14][R88.64+0x20] ;  /* 0x0000200e58117981 */ /* 0x000564000c1e1920 */
.L_x_28:
[----:B------:R-:W-:Y:S05]  /*2190*/  BSYNC B1 ;  /* 0x0000000000017941 */ /* 0x000fea0003800000 */
.L_x_27:
[----:B-----5:R-:W-:Y:S01]  /*21a0*/  FMUL R90, R17, R14 ;  /* 0x0000000e115a7220 */ /* 0x020fe20000400000 */
[----:B------:R-:W-:Y:S01]  /*21b0*/  IMAD.MOV.U32 R179, RZ, RZ, R17 ;  /* 0x000000ffffb37224 */ /* 0x000fe200078e0011 */
[----:B------:R-:W-:Y:S02]  /*21c0*/  LEA.HI.X R167, R168, UR11, R169, 0x2, P4 ;  /* 0x0000000ba8a77c11 */ /* 0x000fe4000a0f14a9 */
[----:B0-----:R-:W-:-:S05]  /*21d0*/  FFMA R171, R91, R15, R90 ;  /* 0x0000000f5bab7223 */ /* 0x001fca000000005a */
[----:B------:R-:W-:Y:S04]  /*21e0*/  @P6 STG.E desc[UR14][R160.64+0x20], R171 ;  /* 0x000020aba0006986 */ /* 0x000fe8000c10190e */
[----:B------:R-:W3:Y:S01]  /*21f0*/  @P1 LDG.E.LTC128B R179, desc[UR14][R166.64] ;  /* 0x0000000ea6b31981 */ /* 0x000ee2000c1e1920 */
[----:B------:R-:W-:Y:S01]  /*2200*/  IADD3 R172, P4, R162, R154, RZ ;  /* 0x0000009aa2ac7210 */ /* 0x000fe20007f9e0ff */
[----:B------:R-:W-:Y:S02]  /*2210*/  IMAD R163, R165, 0x1c, RZ ;  /* 0x0000001ca5a37824 */ /* 0x000fe400078e02ff */
[----:B------:R-:W-:Y:S01]  /*2220*/  IMAD.WIDE.U32 R168, R164, 0x1c, R160 ;  /* 0x0000001ca4a87825 */ /* 0x000fe200078e00a0 */
[----:B------:R-:W-:-:S03]  /*2230*/  IADD3 R91, P5, R172, R152, RZ ;  /* 0x00000098ac5b7210 */ /* 0x000fc60007fbe0ff */
[----:B------:R-:W-:Y:S01]  /*2240*/  IMAD.X R173, R170, 0x1, R155, P4 ;  /* 0x00000001aaad7824 */ /* 0x000fe200020e069b */
[----:B------:R-:W-:Y:S01]  /*2250*/  ISETP.GT.AND P4, PT, R11, 0x9, P2 ;  /* 0x000000090b00780c */ /* 0x000fe20001784270 */
[----:B------:R-:W-:Y:S02]  /*2260*/  IMAD.IADD R163, R169, 0x1, R163 ;  /* 0x00000001a9a37824 */ /* 0x000fe400078e02a3 */
[----:B------:R-:W-:Y:S01]  /*2270*/  IMAD.X R162, R173, 0x1, R23, P5 ;  /* 0x00000001ada27824 */ /* 0x000fe200028e0617 */
[----:B------:R-:W-:-:S04]  /*2280*/  LEA R90, P5, R91, UR10, 0x2 ;  /* 0x0000000a5b5a7c11 */ /* 0x000fc8000f8a10ff */
[----:B------:R-:W-:Y:S01]  /*2290*/  LEA.HI.X R91, R91, UR11, R162, 0x2, P5 ;  /* 0x0000000b5b5b7c11 */ /* 0x000fe2000a8f14a2 */
[----:B------:R-:W-:Y:S02]  /*22a0*/  IMAD.MOV.U32 R162, RZ, RZ, R168 ;  /* 0x000000ffffa27224 */ /* 0x000fe400078e00a8 */
[----:B------:R-:W-:-:S04]  /*22b0*/  IMAD.WIDE.U32 R174, R154, 0x7, R18 ;  /* 0x000000079aae7825 */ /* 0x000fc800078e0012 */
[----:B---3--:R-:W-:-:S04]  /*22c0*/  FMUL R17, R179, R14 ;  /* 0x0000000eb3117220 */ /* 0x008fc80000400000 */
[----:B------:R-:W-:-:S05]  /*22d0*/  FFMA R17, R92, R15, R17 ;  /* 0x0000000f5c117223 */ /* 0x000fca0000000011 */
[----:B------:R0:W-:Y:S04]  /*22e0*/  @P1 STG.E desc[UR14][R162.64], R17 ;  /* 0x00000011a2001986 */ /* 0x0001e8000c10190e */
[----:B------:R3:W4:Y:S01]  /*22f0*/  @P4 LDG.E.LTC128B R179, desc[UR14][R90.64] ;  /* 0x0000000e5ab34981 */ /* 0x000722000c1e1920 */
[----:B------:R-:W-:Y:S01]  /*2300*/  IMAD.IADD R175, R16, 0x1, R175 ;  /* 0x0000000110af7824 */ /* 0x000fe200078e02af */
[-C--:B------:R-:W-:Y:S01]  /*2310*/  IADD3 R170, P1, R174, R154.reuse, RZ ;  /* 0x0000009aaeaa7210 */ /* 0x080fe20007f3e0ff */
[----:B------:R-:W-:Y:S01]  /*2320*/  IMAD.WIDE.U32 R172, R154, 0x7, R172 ;  /* 0x000000079aac7825 */ /* 0x000fe200078e00ac */
[----:B------:R-:W-:Y:S01]  /*2330*/  ISETP.GT.AND P5, PT, R11, 0x8, P0 ;  /* 0x000000080b00780c */ /* 0x000fe200007a4270 */
[----:B------:R-:W-:Y:S02]  /*2340*/  BSSY B1, `(.L_x_29) ;  /* 0x000001a000017945 */ /* 0x000fe40003800000 */
[----:B------:R-:W-:Y:S01]  /*2350*/  IMAD.WIDE.U32 R18, R9, R154, R174 ;  /* 0x0000009a09127225 */ /* 0x000fe200078e00ae */
[----:B0-----:R-:W-:-:S03]  /*2360*/  SHF.L.U64.HI R17, R164, 0x5, R165 ;  /* 0x00000005a4117819 */ /* 0x001fc600000102a5 */
[----:B------:R-:W-:Y:S01]  /*2370*/  IMAD.X R171, R175, 0x1, R155, P1 ;  /* 0x00000001afab7824 */ /* 0x000fe200008e069b */
[----:B------:R-:W-:Y:S01]  /*2380*/  IADD3 R166, P1, R156, R18, RZ ;  /* 0x000000129ca67210 */ /* 0x000fe20007f3e0ff */
[----:B------:R-:W-:Y:S02]  /*2390*/  IMAD.SHL.U32 R18, R164, 0x20, RZ ;  /* 0x00000020a4127824 */ /* 0x000fe400078e00ff */
[----:B------:R-:W-:Y:S01]  /*23a0*/  IMAD.WIDE.U32 R176, R9, R154, R170 ;  /* 0x0000009a09b07225 */ /* 0x000fe200078e00aa */
[----:B------:R-:W-:-:S03]  /*23b0*/  IADD3.X R167, R157, R7, R19, P1, !PT ;  /* 0x000000079da77210 */ /* 0x000fc60000ffe413 */
[----:B------:R-:W-:Y:S01]  /*23c0*/  IMAD.IADD R180, R16, 0x1, R173 ;  /* 0x0000000110b47824 */ /* 0x000fe200078e02ad */
[----:B------:R-:W-:Y:S01]  /*23d0*/  IADD3 R176, P1, R156, R176, RZ ;  /* 0x000000b09cb07210 */ /* 0x000fe20007f3e0ff */
[----:B------:R-:W-:-:S03]  /*23e0*/  IMAD.WIDE.U32 R166, R5, UR8, R166 ;  /* 0x0000000805a67c25 */ /* 0x000fc6000f8e00a6 */
[----:B------:R-:W-:Y:S01]  /*23f0*/  IADD3.X R177, R157, R7, R177, P1, !PT ;  /* 0x000000079db17210 */ /* 0x000fe20000ffe4b1 */
[----:B------:R-:W-:Y:S01]  /*2400*/  IMAD.IADD R19, R8, 0x1, R167 ;  /* 0x0000000108137824 */ /* 0x000fe200078e02a7 */
[----:B---3--:R-:W-:-:S04]  /*2410*/  LEA R90, P1, R166, UR10, 0x2 ;  /* 0x0000000aa65a7c11 */ /* 0x008fc8000f8210ff */
[----:B------:R-:W-:Y:S02]  /*2420*/  LEA.HI.X R91, R166, UR11, R19, 0x2, P1 ;  /* 0x0000000ba65b7c11 */ /* 0x000fe400088f1413 */
[----:B------:R-:W-:-:S05]  /*2430*/  IADD3 R166, P1, R18, R160, RZ ;  /* 0x000000a012a67210 */ /* 0x000fca0007f3e0ff */
[----:B------:R-:W-:Y:S02]  /*2440*/  IMAD.X R167, R17, 0x1, R161, P1 ;  /* 0x0000000111a77824 */ /* 0x000fe400008e06a1 */
[----:B----4-:R-:W-:Y:S01]  /*2450*/  FMUL R92, R179, R14 ;  /* 0x0000000eb35c7220 */ /* 0x010fe20000400000 */
[----:B------:R-:W-:-:S03]  /*2460*/  IMAD.MOV.U32 R19, RZ, RZ, R179 ;  /* 0x000000ffff137224 */ /* 0x000fc600078e00b3 */
[----:B------:R-:W-:Y:S01]  /*2470*/  FFMA R165, R93, R15, R92 ;  /* 0x0000000f5da57223 */ /* 0x000fe2000000005c */
[----:B------:R-:W-:-:S04]  /*2480*/  IMAD.WIDE.U32 R92, R5, UR8, R176 ;  /* 0x00000008055c7c25 */ /* 0x000fc8000f8e00b0 */
[----:B------:R0:W-:Y:S01]  /*2490*/  @P4 STG.E desc[UR14][R166.64], R165 ;  /* 0x000000a5a6004986 */ /* 0x0001e2000c10190e */
[----:B------:R-:W-:Y:S01]  /*24a0*/  LEA R164, P6, R92, UR10, 0x2 ;  /* 0x0000000a5ca47c11 */ /* 0x000fe2000f8c10ff */
[----:B------:R-:W-:Y:S01]  /*24b0*/  IMAD.IADD R177, R8, 0x1, R93 ;  /* 0x0000000108b17824 */ /* 0x000fe200078e025d */
[----:B------:R-:W-:Y:S11]  /*24c0*/  @!P5 BRA `(.L_x_30) ;  /* 0x000000000004d947 */ /* 0x000ff60003800000 */
[----:B------:R3:W5:Y:S02]  /*24d0*/  LDG.E.LTC128B R19, desc[UR14][R90.64+0x20] ;  /* 0x0000200e5a137981 */ /* 0x000764000c1e1920 */
.L_x_30:
[----:B------:R-:W-:Y:S05]  /*24e0*/  BSYNC B1 ;  /* 0x0000000000017941 */ /* 0x000fea0003800000 */
.L_x_29:
[----:B------:R-:W-:Y:S01]  /*24f0*/  IADD3 R173, P4, R152, R172, RZ ;  /* 0x000000ac98ad7210 */ /* 0x000fe20007f9e0ff */
[----:B-----5:R-:W-:Y:S01]  /*2500*/  FMUL R93, R19, R14 ;  /* 0x0000000e135d7220 */ /* 0x020fe20000400000 */
[----:B0-----:R-:W-:Y:S01]  /*2510*/  LEA.HI.X R165, R92, UR11, R177, 0x2, P6 ;  /* 0x0000000b5ca57c11 */ /* 0x001fe2000b0f14b1 */
[----:B------:R-:W-:Y:S01]  /*2520*/  BSSY B1, `(.L_x_31) ;  /* 0x000000f000017945 */ /* 0x000fe20003800000 */
[C---:B------:R-:W-:Y:S01]  /*2530*/  LEA R178, P6, R173.reuse, UR10, 0x2 ;  /* 0x0000000aadb27c11 */ /* 0x040fe2000f8c10ff */
[----:B------:R-:W-:Y:S01]  /*2540*/  IMAD.X R92, R180, 0x1, R23, P4 ;  /* 0x00000001b45c7824 */ /* 0x000fe200020e0617 */
[----:B------:R-:W-:Y:S01]  /*2550*/  IADD3 R172, P1, R172, R154, RZ ;  /* 0x0000009aacac7210 */ /* 0x000fe20007f3e0ff */
[----:B------:R-:W-:Y:S01]  /*2560*/  FFMA R181, R94, R15, R93 ;  /* 0x0000000f5eb57223 */ /* 0x000fe2000000005d */
[----:B------:R-:W-:Y:S02]  /*2570*/  IMAD.WIDE.U32 R174, R154, 0x7, R174 ;  /* 0x000000079aae7825 */ /* 0x000fe400078e00ae */
[----:B------:R-:W-:-:S02]  /*2580*/  LEA.HI.X R179, R173, UR11, R92, 0x2, P6 ;  /* 0x0000000badb37c11 */ /* 0x000fc4000b0f145c */
[----:B------:R-:W-:Y:S01]  /*2590*/  ISETP.GT.AND P6, PT, R11, 0x9, P0 ;  /* 0x000000090b00780c */ /* 0x000fe200007c4270 */
[----:B------:R-:W-:Y:S01]  /*25a0*/  IMAD.X R173, R180, 0x1, R155, P1 ;  /* 0x00000001b4ad7824 */ /* 0x000fe200008e069b */
[----:B------:R-:W-:Y:S01]  /*25b0*/  IADD3 R93, P4, R172, R152, RZ ;  /* 0x00000098ac5d7210 */ /* 0x000fe20007f9e0ff */
[----:B------:R0:W-:Y:S03]  /*25c0*/  @P5 STG.E desc[UR14][R162.64+0x20], R181 ;  /* 0x000020b5a2005986 */ /* 0x0001e6000c10190e */
[----:B------:R-:W-:Y:S01]  /*25d0*/  LEA R176, P5, R93, UR10, 0x2 ;  /* 0x0000000a5db07c11 */ /* 0x000fe2000f8a10ff */
[----:B------:R-:W-:-:S06]  /*25e0*/  IMAD.X R180, R173, 0x1, R23, P4 ;  /* 0x00000001adb47824 */ /* 0x000fcc00020e0617 */
[----:B------:R-:W-:Y:S06]  /*25f0*/  @!P6 BRA `(.L_x_32) ;  /* 0x000000000004e947 */ /* 0x000fec0003800000 */
[----:B------:R4:W5:Y:S02]  /*2600*/  LDG.E.LTC128B R19, desc[UR14][R164.64+0x20] ;  /* 0x0000200ea4137981 */ /* 0x000964000c1e1920 */
.L_x_32:
[----:B------:R-:W-:Y:S05]  /*2610*/  BSYNC B1 ;  /* 0x0000000000017941 */ /* 0x000fea0003800000 */
.L_x_31:
[----:B-----5:R-:W-:Y:S01]  /*2620*/  FMUL R94, R19, R14 ;  /* 0x0000000e135e7220 */ /* 0x020fe20000400000 */
[----:B------:R-:W-:Y:S01]  /*2630*/  LEA.HI.X R177, R93, UR11, R180, 0x2, P5 ;  /* 0x0000000b5db17c11 */ /* 0x000fe2000a8f14b4 */
[----:B------:R-:W-:Y:S01]  /*2640*/  BSSY B1, `(.L_x_33) ;  /* 0x0000009000017945 */ /* 0x000fe20003800000 */
[----:B------:R-:W-:Y:S01]  /*2650*/  ISETP.GT.AND P5, PT, R11, 0x10, P2 ;  /* 0x000000100b00780c */ /* 0x000fe200017a4270 */
[----:B------:R-:W-:Y:S01]  /*2660*/  FFMA R169, R95, R15, R94 ;  /* 0x0000000f5fa97223 */ /* 0x000fe2000000005e */
[----:B------:R-:W-:Y:S02]  /*2670*/  IADD3 R94, P4, R174, R154, RZ ;  /* 0x0000009aae5e7210 */ /* 0x000fe40007f9e0ff */
[----:B------:R-:W-:Y:S02]  /*2680*/  IADD3 R92, P1, R18, R168, RZ ;  /* 0x000000a8125c7210 */ /* 0x000fe40007f3e0ff */
[----:B------:R0:W-:Y:S01]  /*2690*/  @P6 STG.E desc[UR14][R166.64+0x20], R169 ;  /* 0x000020a9a6006986 */ /* 0x0001e2000c10190e */
[----:B------:R-:W-:-:S06]  /*26a0*/  IADD3.X R95, R155, R16, R175, P4, !PT ;  /* 0x000000109b5f7210 */ /* 0x000fcc00027fe4af */
[----:B------:R-:W-:Y:S05]  /*26b0*/  @!P5 BRA `(.L_x_34) ;  /* 0x000000000004d947 */ /* 0x000fea0003800000 */
[----:B------:R0:W5:Y:S02]  /*26c0*/  LDG.E.LTC128B R19, desc[UR14][R178.64] ;  /* 0x0000000eb2137981 */ /* 0x000164000c1e1920 */
.L_x_34:
[----:B------:R-:W-:Y:S05]  /*26d0*/  BSYNC B1 ;  /* 0x0000000000017941 */ /* 0x000fea0003800000 */
.L_x_33:
[----:B0-----:R-:W-:-:S04]  /*26e0*/  IMAD.WIDE.U32 R178, R154, 0x7, R170 ;  /* 0x000000079ab27825 */ /* 0x001fc800078e00aa */
[----:B-----5:R-:W-:Y:S01]  /*26f0*/  FMUL R171, R19, R14 ;  /* 0x0000000e13ab7220 */ /* 0x020fe20000400000 */
[----:B------:R-:W-:Y:S01]  /*2700*/  ISETP.GT.AND P4, PT, R11, 0x11, P2 ;  /* 0x000000110b00780c */ /* 0x000fe20001784270 */
[----:B------:R-:W-:Y:S01]  /*2710*/  BSSY B1, `(.L_x_35) ;  /* 0x000000a000017945 */ /* 0x000fe20003800000 */
[----:B------:R-:W-:Y:S02]  /*2720*/  IMAD.X R93, R17, 0x1, R163, P1 ;  /* 0x00000001115d7824 */ /* 0x000fe400008e06a3 */
[----:B------:R-:W-:Y:S01]  /*2730*/  FFMA R181, R96, R15, R171 ;  /* 0x0000000f60b57223 */ /* 0x000fe200000000ab */
[-C--:B------:R-:W-:Y:S01]  /*2740*/  IMAD.WIDE.U32 R168, R9, R154.reuse, R94 ;  /* 0x0000009a09a87225 */ /* 0x080fe200078e005e */
[----:B------:R-:W-:-:S03]  /*2750*/  IADD3 R170, P6, R178, R154, RZ ;  /* 0x0000009ab2aa7210 */ /* 0x000fc60007fde0ff */
[----:B------:R0:W-:Y:S01]  /*2760*/  @P5 STG.E desc[UR14][R92.64], R181 ;  /* 0x000000b55c005986 */ /* 0x0001e2000c10190e */
[----:B------:R-:W-:-:S04]  /*2770*/  IADD3 R174, P1, R156, R168, RZ ;  /* 0x000000a89cae7210 */ /* 0x000fc80007f3e0ff */
[----:B------:R-:W-:Y:S01]  /*2780*/  IADD3.X R175, R157, R7, R169, P1, !PT ;  /* 0x000000079daf7210 */ /* 0x000fe20000ffe4a9 */
[----:B------:R-:W-:Y:S08]  /*2790*/  @!P4 BRA `(.L_x_36) ;  /* 0x000000000004c947 */ /* 0x000ff00003800000 */
[----:B------:R0:W5:Y:S02]  /*27a0*/  LDG.E.LTC128B R19, desc[UR14][R176.64] ;  /* 0x0000000eb0137981 */ /* 0x000164000c1e1920 */
.L_x_36:
[----:B------:R-:W-:Y:S05]  /*27b0*/  BSYNC B1 ;  /* 0x0000000000017941 */ /* 0x000fea0003800000 */
.L_x_35:
[----:B------:R-:W-:Y:S01]  /*27c0*/  IADD3.X R171, R155, R16, R179, P6, !PT ;  /* 0x000000109bab7210 */ /* 0x000fe200037fe4b3 */
[----:B-----5:R-:W-:Y:S01]  /*27d0*/  FMUL R96, R19, R14 ;  /* 0x0000000e13607220 */ /* 0x020fe20000400000 */
[----:B------:R-:W-:Y:S01]  /*27e0*/  IADD3 R168, P6, R18, R166, RZ ;  /* 0x000000a612a87210 */ /* 0x000fe20007fde0ff */
[----:B------:R-:W-:Y:S01]  /*27f0*/  IMAD.WIDE.U32 R174, R5, UR8, R174 ;  /* 0x0000000805ae7c25 */ /* 0x000fe2000f8e00ae */
[----:B------:R-:W-:-:S03]  /*2800*/  ISETP.GT.AND P1, PT, R11, 0x10, P0 ;  /* 0x000000100b00780c */ /* 0x000fc60000724270 */
[----:B------:R-:W-:Y:S01]  /*2810*/  FFMA R179, R97, R15, R96 ;  /* 0x0000000f61b37223 */ /* 0x000fe20000000060 */
[----:B------:R-:W-:Y:S01]  /*2820*/  BSSY B1, `(.L_x_37) ;  /* 0x000000a000017945 */ /* 0x000fe20003800000 */
[----:B------:R-:W-:Y:S01]  /*2830*/  IMAD.X R169, R17, 0x1, R167, P6 ;  /* 0x0000000111a97824 */ /* 0x000fe200030e06a7 */
[----:B------:R-:W-:Y:S01]  /*2840*/  LEA R96, P5, R174, UR10, 0x2 ;  /* 0x0000000aae607c11 */ /* 0x000fe2000f8a10ff */
[----:B0-----:R-:W-:-:S03]  /*2850*/  IMAD.WIDE.U32 R176, R9, R154, R170 ;  /* 0x0000009a09b07225 */ /* 0x001fc600078e00aa */
[----:B------:R0:W-:Y:S01]  /*2860*/  @P4 STG.E desc[UR14][R168.64], R179 ;  /* 0x000000b3a8004986 */ /* 0x0001e2000c10190e */
[----:B------:R-:W-:Y:S01]  /*2870*/  IMAD.IADD R97, R8, 0x1, R175 ;  /* 0x0000000108617824 */ /* 0x000fe200078e02af */
[----:B------:R-:W-:-:S04]  /*2880*/  IADD3 R178, P6, R156, R176, RZ ;  /* 0x000000b09cb27210 */ /* 0x000fc80007fde0ff */
[----:B------:R-:W-:Y:S01]  /*2890*/  LEA.HI.X R97, R174, UR11, R97, 0x2, P5 ;  /* 0x0000000bae617c11 */ /* 0x000fe2000a8f1461 */
[----:B------:R-:W-:Y:S08]  /*28a0*/  @!P1 BRA `(.L_x_38) ;  /* 0x0000000000049947 */ /* 0x000ff00003800000 */
[----:B------:R0:W5:Y:S02]  /*28b0*/  LDG.E.LTC128B R19, desc[UR14][R96.64+0x20] ;  /* 0x0000200e60137981 */ /* 0x000164000c1e1920 */
.L_x_38:
[----:B------:R-:W-:Y:S05]  /*28c0*/  BSYNC B1 ;  /* 0x0000000000017941 */ /* 0x000fea0003800000 */
.L_x_37:
[----:B-----5:R-:W-:Y:S01]  /*28d0*/  FMUL R175, R19, R14 ;  /* 0x0000000e13af7220 */ /* 0x020fe20000400000 */
[----:B0-----:R-:W-:Y:S01]  /*28e0*/  IADD3.X R179, R157, R7, R177, P6, !PT ;  /* 0x000000079db37210 */ /* 0x001fe200037fe4b1 */
[----:B------:R-:W-:Y:S01]  /*28f0*/  IMAD.WIDE.U32 R180, R154, 0x7, R172 ;  /* 0x000000079ab47825 */ /* 0x000fe200078e00ac */
[----:B------:R-:W-:Y:S03]  /*2900*/  BSSY B1, `(.L_x_39) ;  /* 0x000000e000017945 */ /* 0x000fe60003800000 */
[----:B------:R-:W-:Y:S01]  /*2910*/  FFMA R183, R98, R15, R175 ;  /* 0x0000000f62b77223 */ /* 0x000fe200000000af */
[----:B------:R-:W-:-:S04]  /*2920*/  IMAD.WIDE.U32 R176, R5, UR8, R178 ;  /* 0x0000000805b07c25 */ /* 0x000fc8000f8e00b2 */
[----:B------:R0:W-:Y:S01]  /*2930*/  @P1 STG.E desc[UR14][R92.64+0x20], R183 ;  /* 0x000020b75c001986 */ /* 0x0001e2000c10190e */
[----:B------:R-:W-:Y:S01]  /*2940*/  ISETP.GT.AND P1, PT, R11, 0x11, P0 ;  /* 0x000000110b00780c */ /* 0x000fe20000724270 */
[----:B------:R-:W-:Y:S01]  /*2950*/  IMAD.WIDE.U32 R178, R154, 0x7, R94 ;  /* 0x000000079ab27825 */ /* 0x000fe200078e005e */
[----:B------:R-:W-:-:S03]  /*2960*/  LEA R94, P4, R176, UR10, 0x2 ;  /* 0x0000000ab05e7c11 */ /* 0x000fc6000f8810ff */
[----:B------:R-:W-:Y:S01]  /*2970*/  IMAD.IADD R95, R8, 0x1, R177 ;  /* 0x00000001085f7824 */ /* 0x000fe200078e02b1 */
[----:B------:R-:W-:Y:S01]  /*2980*/  IADD3 R174, P6, R178, R154, RZ ;  /* 0x0000009ab2ae7210 */ /* 0x000fe20007fde0ff */
[----:B------:R-:W-:Y:S01]  /*2990*/  IMAD.IADD R184, R16, 0x1, R181 ;  /* 0x0000000110b87824 */ /* 0x000fe200078e02b5 */
[----:B------:R-:W-:Y:S02]  /*29a0*/  IADD3 R177, P5, R152, R180, RZ ;  /* 0x000000b498b17210 */ /* 0x000fe40007fbe0ff */
[----:B------:R-:W-:-:S03]  /*29b0*/  LEA.HI.X R95, R176, UR11, R95, 0x2, P4 ;  /* 0x0000000bb05f7c11 */ /* 0x000fc6000a0f145f */
[----:B0-----:R-:W-:Y:S08]  /*29c0*/  @!P1 BRA `(.L_x_40) ;  /* 0x0000000000049947 */ /* 0x001ff00003800000 */
[----:B------:R0:W5:Y:S02]  /*29d0*/  LDG.E.LTC128B R19, desc[UR14][R94.64+0x20] ;  /* 0x0000200e5e137981 */ /* 0x000164000c1e1920 */
.L_x_40:
[----:B------:R-:W-:Y:S05]  /*29e0*/  BSYNC B1 ;  /* 0x0000000000017941 */ /* 0x000fea0003800000 */
.L_x_39:
[----:B-----5:R-:W-:Y:S01]  /*29f0*/  FMUL R98, R19, R14 ;  /* 0x0000000e13627220 */ /* 0x020fe20000400000 */
[----:B------:R-:W-:Y:S01]  /*2a00*/  IADD3.X R175, R155, R16, R179, P6, !PT ;  /* 0x000000109baf7210 */ /* 0x000fe200037fe4b3 */
[----:B------:R-:W-:Y:S01]  /*2a10*/  IMAD.X R178, R184, 0x1, R23, P5 ;  /* 0x00000001b8b27824 */ /* 0x000fe200028e0617 */
[-C--:B------:R-:W-:Y:S01]  /*2a20*/  IADD3 R176, P4, R180, R154.reuse, RZ ;  /* 0x0000009ab4b07210 */ /* 0x080fe20007f9e0ff */
[----:B------:R-:W-:Y:S01]  /*2a30*/  FFMA R179, R99, R15, R98 ;  /* 0x0000000f63b37223 */ /* 0x000fe20000000062 */
[----:B------:R-:W-:Y:S01]  /*2a40*/  LEA R98, P5, R177, UR10, 0x2 ;  /* 0x0000000ab1627c11 */ /* 0x000fe2000f8a10ff */
[----:B------:R-:W-:Y:S01]  /*2a50*/  IMAD.WIDE.U32 R172, R9, R154, R174 ;  /* 0x0000009a09ac7225 */ /* 0x000fe200078e00ae */
[----:B------:R-:W-:Y:S02]  /*2a60*/  BSSY B1, `(.L_x_41) ;  /* 0x000000b000017945 */ /* 0x000fe40003800000 */
[----:B------:R0:W-:Y:S01]  /*2a70*/  @P1 STG.E desc[UR14][R168.64+0x20], R179 ;  /* 0x000020b3a8001986 */ /* 0x0001e2000c10190e */
[----:B------:R-:W-:Y:S01]  /*2a80*/  ISETP.GT.AND P1, PT, R11, 0x18, P2 ;  /* 0x000000180b00780c */ /* 0x000fe20001724270 */
[----:B------:R-:W-:Y:S01]  /*2a90*/  IMAD.WIDE.U32 R170, R154, 0x7, R170 ;  /* 0x000000079aaa7825 */ /* 0x000fe200078e00aa */
[----:B------:R-:W-:-:S02]  /*2aa0*/  IADD3 R180, P6, R156, R172, RZ ;  /* 0x000000ac9cb47210 */ /* 0x000fc40007fde0ff */
[----:B------:R-:W-:Y:S01]  /*2ab0*/  LEA.HI.X R99, R177, UR11, R178, 0x2, P5 ;  /* 0x0000000bb1637c11 */ /* 0x000fe2000a8f14b2 */
[----:B------:R-:W-:Y:S01]  /*2ac0*/  IMAD.X R177, R184, 0x1, R155, P4 ;  /* 0x00000001b8b17824 */ /* 0x000fe200020e069b */
[----:B------:R-:W-:Y:S02]  /*2ad0*/  IADD3 R182, P5, R176, R152, RZ ;  /* 0x00000098b0b67210 */ /* 0x000fe40007fbe0ff */
[----:B------:R-:W-:-:S05]  /*2ae0*/  IADD3.X R181, R157, R7, R173, P6, !PT ;  /* 0x000000079db57210 */ /* 0x000fca00037fe4ad */
[----:B0-----:R-:W-:Y:S06]  /*2af0*/  @!P1 BRA `(.L_x_42) ;  /* 0x0000000000049947 */ /* 0x001fec0003800000 */
[----:B------:R0:W5:Y:S02]  /*2b00*/  LDG.E.LTC128B R19, desc[UR14][R98.64] ;  /* 0x0000000e62137981 */ /* 0x000164000c1e1920 */
.L_x_42:
[----:B------:R-:W-:Y:S05]  /*2b10*/  BSYNC B1 ;  /* 0x0000000000017941 */ /* 0x000fea0003800000 */
.L_x_41:
[----:B------:R-:W-:Y:S01]  /*2b20*/  IMAD.X R183, R177, 0x1, R23, P5 ;  /* 0x00000001b1b77824 */ /* 0x000fe200028e0617 */
[----:B------:R-:W-:Y:S01]  /*2b30*/  IADD3 R178, P4, R170, R154, RZ ;  /* 0x0000009aaab27210 */ /* 0x000fe20007f9e0ff */
[----:B0----5:R-:W-:Y:S01]  /*2b40*/  FMUL R99, R19, R14 ;  /* 0x0000000e13637220 */ /* 0x021fe20000400000 */
[----:B------:R-:W-:Y:S01]  /*2b50*/  IADD3 R172, P5, R18, R92, RZ ;  /* 0x0000005c12ac7210 */ /* 0x000fe20007fbe0ff */
[----:B------:R-:W-:Y:S01]  /*2b60*/  BSSY B1, `(.L_x_43) ;  /* 0x000000d000017945 */ /* 0x000fe20003800000 */
[----:B------:R-:W-:Y:S01]  /*2b70*/  IADD3.X R179, R155, R16, R171, P4, !PT ;  /* 0x000000109bb37210 */ /* 0x000fe200027fe4ab */
[----:B------:R-:W-:Y:S01]  /*2b80*/  FFMA R171, R100, R15, R99 ;  /* 0x0000000f64ab7223 */ /* 0x000fe20000000063 */
[----:B------:R-:W-:Y:S01]  /*2b90*/  ISETP.GT.AND P4, PT, R11, 0x19, P2 ;  /* 0x000000190b00780c */ /* 0x000fe20001784270 */
[----:B------:R-:W-:Y:S01]  /*2ba0*/  IMAD.X R173, R17, 0x1, R93, P5 ;  /* 0x0000000111ad7824 */ /* 0x000fe200028e065d */
[----:B------:R-:W-:Y:S01]  /*2bb0*/  LEA R98, P6, R182, UR10, 0x2 ;  /* 0x0000000ab6627c11 */ /* 0x000fe2000f8c10ff */
[----:B------:R-:W-:Y:S01]  /*2bc0*/  IMAD.WIDE.U32 R180, R5, UR8, R180 ;  /* 0x0000000805b47c25 */ /* 0x000fe2000f8e00b4 */
[----:B------:R-:W-:-:S02]  /*2bd0*/  IADD3 R170, P5, R18, R168, RZ ;  /* 0x000000a812aa7210 */ /* 0x000fc40007fbe0ff */
[----:B------:R0:W-:Y:S01]  /*2be0*/  @P1 STG.E desc[UR14][R172.64], R171 ;  /* 0x000000abac001986 */ /* 0x0001e2000c10190e */
[----:B------:R-:W-:Y:S01]  /*2bf0*/  LEA.HI.X R99, R182, UR11, R183, 0x2, P6 ;  /* 0x0000000bb6637c11 */ /* 0x000fe2000b0f14b7 */
[----:B------:R-:W-:-:S05]  /*2c00*/  IMAD.WIDE.U32 R182, R9, R154, R178 ;  /* 0x0000009a09b67225 */ /* 0x000fca00078e00b2 */
[----:B------:R-:W-:Y:S05]  /*2c10*/  @!P4 BRA `(.L_x_44) ;  /* 0x000000000004c947 */ /* 0x000fea0003800000 */
[----:B------:R0:W5:Y:S02]  /*2c20*/  LDG.E.LTC128B R19, desc[UR14][R98.64] ;  /* 0x0000000e62137981 */ /* 0x000164000c1e1920 */
.L_x_44:
[----:B------:R-:W-:Y:S05]  /*2c30*/  BSYNC B1 ;  /* 0x0000000000017941 */ /* 0x000fea0003800000 */
.L_x_43:
[----:B-----5:R-:W-:Y:S01]  /*2c40*/  FMUL R184, R19, R14 ;  /* 0x0000000e13b87220 */ /* 0x020fe20000400000 */
[----:B0-----:R-:W-:Y:S01]  /*2c50*/  IMAD.X R171, R17, 0x1, R169, P5 ;  /* 0x0000000111ab7824 */ /* 0x001fe200028e06a9 */
[----:B------:R-:W-:Y:S01]  /*2c60*/  IADD3 R100, P1, R156, R182, RZ ;  /* 0x000000b69c647210 */ /* 0x000fe20007f3e0ff */
[----:B------:R-:W-:Y:S02]  /*2c70*/  IMAD.IADD R99, R8, 0x1, R181 ;  /* 0x0000000108637824 */ /* 0x000fe400078e02b5 */
[----:B------:R-:W-:Y:S01]  /*2c80*/  FFMA R185, R101, R15, R184 ;  /* 0x0000000f65b97223 */ /* 0x000fe200000000b8 */
[----:B------:R-:W-:Y:S01]  /*2c90*/  LEA R98, P5, R180, UR10, 0x2 ;  /* 0x0000000ab4627c11 */ /* 0x000fe2000f8a10ff */
[----:B------:R-:W-:Y:S01]  /*2ca0*/  BSSY B1, `(.L_x_45) ;  /* 0x0000008000017945 */ /* 0x000fe20003800000 */
[----:B------:R-:W-:Y:S02]  /*2cb0*/  IADD3.X R101, R157, R7, R183, P1, !PT ;  /* 0x000000079d657210 */ /* 0x000fe40000ffe4b7 */
[----:B------:R0:W-:Y:S01]  /*2cc0*/  @P4 STG.E desc[UR14][R170.64], R185 ;  /* 0x000000b9aa004986 */ /* 0x0001e2000c10190e */
[----:B------:R-:W-:-:S02]  /*2cd0*/  ISETP.GT.AND P1, PT, R11, 0x18, P0 ;  /* 0x000000180b00780c */ /* 0x000fc40000724270 */
[----:B------:R-:W-:Y:S01]  /*2ce0*/  LEA.HI.X R99, R180, UR11, R99, 0x2, P5 ;  /* 0x0000000bb4637c11 */ /* 0x000fe2000a8f1463 */
[----:B------:R-:W-:-:S10]  /*2cf0*/  IMAD.WIDE.U32 R180, R5, UR8, R100 ;  /* 0x0000000805b47c25 */ /* 0x000fd4000f8e0064 */
[----:B0-----:R-:W-:Y:S05]  /*2d00*/  @!P1 BRA `(.L_x_46) ;  /* 0x0000000000049947 */ /* 0x001fea0003800000 */
[----:B------:R0:W5:Y:S02]  /*2d10*/  LDG.E.LTC128B R19, desc[UR14][R98.64+0x20] ;  /* 0x0000200e62137981 */ /* 0x000164000c1e1920 */
.L_x_46:
[----:B------:R-:W-:Y:S05]  /*2d20*/  BSYNC B1 ;  /* 0x0000000000017941 */ /* 0x000fea0003800000 */
.L_x_45:
[----:B-----5:R-:W-:Y:S01]  /*2d30*/  FMUL R101, R19, R14 ;  /* 0x0000000e13657220 */ /* 0x020fe20000400000 */
[----:B------:R-:W-:Y:S01]  /*2d40*/  ISETP.GT.AND P5, PT, R11, 0x19, P0 ;  /* 0x000000190b00780c */ /* 0x000fe200007a4270 */
[----:B------:R-:W-:Y:S01]  /*2d50*/  IMAD.WIDE.U32 R176, R154, 0x7, R176 ;  /* 0x000000079ab07825 */ /* 0x000fe200078e00b0 */
[----:B------:R-:W-:-:S03]  /*2d60*/  LEA R100, P6, R180, UR10, 0x2 ;  /* 0x0000000ab4647c11 */ /* 0x000fc6000f8c10ff */
[----:B------:R-:W-:Y:S01]  /*2d70*/  FFMA R185, R102, R15, R101 ;  /* 0x0000000f66b97223 */ /* 0x000fe20000000065 */
[----:B------:R-:W-:Y:S01]  /*2d80*/  BSSY B1, `(.L_x_47) ;  /* 0x0000008000017945 */ /* 0x000fe20003800000 */
[----:B------:R-:W-:Y:S01]  /*2d90*/  IMAD.IADD R183, R8, 0x1, R181 ;  /* 0x0000000108b77824 */ /* 0x000fe200078e02b5 */
[----:B------:R-:W-:Y:S01]  /*2da0*/  IADD3 R181, P4, R152, R176, RZ ;  /* 0x000000b098b57210 */ /* 0x000fe20007f9e0ff */
[----:B------:R-:W-:Y:S01]  /*2db0*/  IMAD.IADD R184, R16, 0x1, R177 ;  /* 0x0000000110b87824 */ /* 0x000fe200078e02b1 */
[----:B------:R0:W-:Y:S02]  /*2dc0*/  @P1 STG.E desc[UR14][R172.64+0x20], R185 ;  /* 0x000020b9ac001986 */ /* 0x0001e4000c10190e */
[----:B------:R-:W-:Y:S01]  /*2dd0*/  LEA.HI.X R101, R180, UR11, R183, 0x2, P6 ;  /* 0x0000000bb4657c11 */ /* 0x000fe2000b0f14b7 */
[----:B------:R-:W-:Y:S08]  /*2de0*/  @!P5 BRA `(.L_x_48) ;  /* 0x000000000004d947 */ /* 0x000ff00003800000 */
[----:B------:R0:W5:Y:S02]  /*2df0*/  LDG.E.LTC128B R19, desc[UR14][R100.64+0x20] ;  /* 0x0000200e64137981 */ /* 0x000164000c1e1920 */
.L_x_48:
[----:B------:R-:W-:Y:S05]  /*2e00*/  BSYNC B1 ;  /* 0x0000000000017941 */ /* 0x000fea0003800000 */
.L_x_47:
[----:B-----5:R-:W-:Y:S01]  /*2e10*/  FMUL R102, R19, R14 ;  /* 0x0000000e13667220 */ /* 0x020fe20000400000 */
[----:B------:R-:W-:Y:S01]  /*2e20*/  ISETP.GT.AND P1, PT, R11, 0x20, P2 ;  /* 0x000000200b00780c */ /* 0x000fe20001724270 */
[----:B------:R-:W-:Y:S01]  /*2e30*/  IMAD.X R180, R184, 0x1, R23, P4 ;  /* 0x00000001b8b47824 */ /* 0x000fe200020e0617 */
[----:B------:R-:W-:Y:S01]  /*2e40*/  BSSY B1, `(.L_x_49) ;  /* 0x0000009000017945 */ /* 0x000fe20003800000 */
[----:B------:R-:W-:Y:S01]  /*2e50*/  FFMA R183, R103, R15, R102 ;  /* 0x0000000f67b77223 */ /* 0x000fe20000000066 */
[----:B------:R-:W-:Y:S01]  /*2e60*/  LEA R102, P4, R181, UR10, 0x2 ;  /* 0x0000000ab5667c11 */ /* 0x000fe2000f8810ff */
[----:B------:R-:W-:-:S03]  /*2e70*/  IMAD.WIDE.U32 R174, R154, 0x7, R174 ;  /* 0x000000079aae7825 */ /* 0x000fc600078e00ae */
[----:B------:R0:W-:Y:S01]  /*2e80*/  @P5 STG.E desc[UR14][R170.64+0x20], R183 ;  /* 0x000020b7aa005986 */ /* 0x0001e2000c10190e */
[----:B------:R-:W-:Y:S01]  /*2e90*/  LEA.HI.X R103, R181, UR11, R180, 0x2, P4 ;  /* 0x0000000bb5677c11 */ /* 0x000fe2000a0f14b4 */
[----:B------:R-:W-:-:S03]  /*2ea0*/  IMAD.WIDE.U32 R178, R154, 0x7, R178 ;  /* 0x000000079ab27825 */ /* 0x000fc600078e00b2 */
[----:B------:R-:W-:Y:S05]  /*2eb0*/  @!P1 BRA `(.L_x_50) ;  /* 0x0000000000049947 */ /* 0x000fea0003800000 */
[----:B------:R0:W5:Y:S02]  /*2ec0*/  LDG.E.LTC128B R19, desc[UR14][R102.64] ;  /* 0x0000000e66137981 */ /* 0x000164000c1e1920 */
.L_x_50:
[----:B------:R-:W-:Y:S05]  /*2ed0*/  BSYNC B1 ;  /* 0x0000000000017941 */ /* 0x000fea0003800000 */
.L_x_49:
[----:B0-----:R-:W-:Y:S01]  /*2ee0*/  IADD3 R102, P4, R18, R172, RZ ;  /* 0x000000ac12667210 */ /* 0x001fe20007f9e0ff */
[----:B-----5:R-:W-:Y:S01]  /*2ef0*/  FMUL R177, R19, R14 ;  /* 0x0000000e13b17220 */ /* 0x020fe20000400000 */
[-C--:B------:R-:W-:Y:S01]  /*2f00*/  IADD3 R180, P5, R174, R154.reuse, RZ ;  /* 0x0000009aaeb47210 */ /* 0x080fe20007fbe0ff */
[----:B------:R-:W-:Y:S01]  /*2f10*/  BSSY B1, `(.L_x_51) ;  /* 0x0000014000017945 */ /* 0x000fe20003800000 */
[----:B------:R-:W-:Y:S01]  /*2f20*/  IADD3 R178, P6, R178, R154, RZ ;  /* 0x0000009ab2b27210 */ /* 0x000fe20007fde0ff */
[----:B------:R-:W-:Y:S01]  /*2f30*/  IMAD.X R103, R17, 0x1, R173, P4 ;  /* 0x0000000111677824 */ /* 0x000fe200020e06ad */
[----:B------:R-:W-:Y:S01]  /*2f40*/  IADD3.X R181, R155, R16, R175, P5, !PT ;  /* 0x000000109bb57210 */ /* 0x000fe20002ffe4af */
[----:B------:R-:W-:Y:S01]  /*2f50*/  FFMA R191, R104, R15, R177 ;  /* 0x0000000f68bf7223 */ /* 0x000fe200000000b1 */
[----:B------:R-:W-:Y:S02]  /*2f60*/  ISETP.GT.AND P5, PT, R11, 0x21, P2 ;  /* 0x000000210b00780c */ /* 0x000fe400017a4270 */
[-C--:B------:R-:W-:Y:S01]  /*2f70*/  IADD3 R182, P4, R176, R154.reuse, RZ ;  /* 0x0000009ab0b67210 */ /* 0x080fe20007f9e0ff */
[----:B------:R-:W-:Y:S01]  /*2f80*/  IMAD.WIDE.U32 R176, R9, R154, R180 ;  /* 0x0000009a09b07225 */ /* 0x000fe200078e00b4 */
[----:B------:R-:W-:Y:S01]  /*2f90*/  IADD3.X R179, R155, R16, R179, P6, !PT ;  /* 0x000000109bb37210 */ /* 0x000fe200037fe4b3 */
[----:B------:R0:W-:Y:S01]  /*2fa0*/  @P1 STG.E desc[UR14][R102.64], R191 ;  /* 0x000000bf66001986 */ /* 0x0001e2000c10190e */
[----:B------:R-:W-:Y:S01]  /*2fb0*/  IADD3 R104, P6, R182, R152, RZ ;  /* 0x00000098b6687210 */ /* 0x000fe20007fde0ff */
[----:B------:R-:W-:Y:S01]  /*2fc0*/  IMAD.X R183, R184, 0x1, R155, P4 ;  /* 0x00000001b8b77824 */ /* 0x000fe200020e069b */
[----:B------:R-:W-:Y:S01]  /*2fd0*/  IADD3 R184, P1, R156, R176, RZ ;  /* 0x000000b09cb87210 */ /* 0x000fe20007f3e0ff */
[----:B------:R-:W-:-:S04]  /*2fe0*/  IMAD.WIDE.U32 R186, R9, R154, R178 ;  /* 0x0000009a09ba7225 */ /* 0x000fc800078e00b2 */
[----:B------:R-:W-:Y:S01]  /*2ff0*/  IMAD.X R175, R183, 0x1, R23, P6 ;  /* 0x00000001b7af7824 */ /* 0x000fe200030e0617 */
[----:B------:R-:W-:Y:S02]  /*3000*/  LEA R174, P6, R104, UR10, 0x2 ;  /* 0x0000000a68ae7c11 */ /* 0x000fe4000f8c10ff */
[----:B------:R-:W-:Y:S02]  /*3010*/  IADD3 R188, P4, R156, R186, RZ ;  /* 0x000000ba9cbc7210 */ /* 0x000fe40007f9e0ff */
[----:B------:R-:W-:Y:S01]  /*3020*/  LEA.HI.X R175, R104, UR11, R175, 0x2, P6 ;  /* 0x0000000b68af7c11 */ /* 0x000fe2000b0f14af */
[----:B0-----:R-:W-:Y:S10]  /*3030*/  @!P5 BRA `(.L_x_52) ;  /* 0x000000000004d947 */ /* 0x001ff40003800000 */
[----:B------:R0:W5:Y:S02]  /*3040*/  LDG.E.LTC128B R19, desc[UR14][R174.64] ;  /* 0x0000000eae137981 */ /* 0x000164000c1e1920 */
.L_x_52:
[----:B------:R-:W-:Y:S05]  /*3050*/  BSYNC B1 ;  /* 0x0000000000017941 */ /* 0x000fea0003800000 */
.L_x_51:
[-C--:B------:R-:W-:Y:S01]  /*3060*/  IADD3.X R189, R157, R7.reuse, R187, P4, !PT ;  /* 0x000000079dbd7210 */ /* 0x080fe200027fe4bb */
[----:B-----5:R-:W-:Y:S01]  /*3070*/  FMUL R104, R19, R14 ;  /* 0x0000000e13687220 */ /* 0x020fe20000400000 */
[----:B------:R-:W-:Y:S01]  /*3080*/  IADD3 R176, P4, R18, R170, RZ ;  /* 0x000000aa12b07210 */ /* 0x000fe20007f9e0ff */
[----:B------:R-:W-:Y:S01]  /*3090*/  IMAD.WIDE.U32 R182, R154, 0x7, R182 ;  /* 0x000000079ab67825 */ /* 0x000fe200078e00b6 */
[----:B------:R-:W-:-:S03]  /*30a0*/  IADD3.X R185, R157, R7, R177, P1, !PT ;  /* 0x000000079db97210 */ /* 0x000fc60000ffe4b1 */
[----:B------:R-:W-:Y:S01]  /*30b0*/  FFMA R191, R105, R15, R104 ;  /* 0x0000000f69bf7223 */ /* 0x000fe20000000068 */
[----:B------:R-:W-:Y:S01]  /*30c0*/  ISETP.GT.AND P1, PT, R11, 0x20, P0 ;  /* 0x000000200b00780c */ /* 0x000fe20000724270 */
[----:B------:R-:W-:Y:S01]  /*30d0*/  IMAD.X R177, R17, 0x1, R171, P4 ;  /* 0x0000000111b17824 */ /* 0x000fe200020e06ab */
[----:B------:R-:W-:Y:S01]  /*30e0*/  BSSY B1, `(.L_x_53) ;  /* 0x000000c000017945 */ /* 0x000fe20003800000 */
[----:B------:R-:W-:-:S03]  /*30f0*/  IMAD.WIDE.U32 R184, R5, UR8, R184 ;  /* 0x0000000805b87c25 */ /* 0x000fc6000f8e00b8 */
[----:B------:R1:W-:Y:S01]  /*3100*/  @P5 STG.E desc[UR14][R176.64], R191 ;  /* 0x000000bfb0005986 */ /* 0x0003e2000c10190e */
[----:B------:R-:W-:Y:S01]  /*3110*/  IMAD.WIDE.U32 R186, R5, UR8, R188 ;  /* 0x0000000805ba7c25 */ /* 0x000fe2000f8e00bc */
[----:B0-----:R-:W-:-:S03]  /*3120*/  LEA R174, P6, R184, UR10, 0x2 ;  /* 0x0000000ab8ae7c11 */ /* 0x001fc6000f8c10ff */
[----:B------:R-:W-:Y:S01]  /*3130*/  IMAD.IADD R105, R8, 0x1, R185 ;  /* 0x0000000108697824 */ /* 0x000fe200078e02b9 */
[----:B------:R-:W-:Y:S01]  /*3140*/  LEA R104, P4, R186, UR10, 0x2 ;  /* 0x0000000aba687c11 */ /* 0x000fe2000f8810ff */
[----:B------:R-:W-:Y:S02]  /*3150*/  IMAD.IADD R189, R8, 0x1, R187 ;  /* 0x0000000108bd7824 */ /* 0x000fe400078e02bb */
[----:B------:R-:W-:Y:S01]  /*3160*/  IMAD.IADD R188, R16, 0x1, R183 ;  /* 0x0000000110bc7824 */ /* 0x000fe200078e02b7 */
[----:B------:R-:W-:Y:S01]  /*3170*/  LEA.HI.X R175, R184, UR11, R105, 0x2, P6 ;  /* 0x0000000bb8af7c11 */ /* 0x000fe2000b0f1469 */
[----:B------:R-:W-:Y:S08]  /*3180*/  @!P1 BRA `(.L_x_54) ;  /* 0x0000000000049947 */ /* 0x000ff00003800000 */
[----:B------:R0:W5:Y:S02]  /*3190*/  LDG.E.LTC128B R19, desc[UR14][R174.64+0x20] ;  /* 0x0000200eae137981 */ /* 0x000164000c1e1920 */
.L_x_54:
[----:B------:R-:W-:Y:S05]  /*31a0*/  BSYNC B1 ;  /* 0x0000000000017941 */ /* 0x000fea0003800000 */
.L_x_53:
        /* <DEDUP_REMOVED lines=8> */
[----:B------:R-:W-:Y:S01]  /*3230*/  IMAD.X R106, R188, 0x1, R23, P6 ;  /* 0x00000001bc6a7824 */ /* 0x000fe200030e0617 */
[----:B------:R-:W-:-:S04]  /*3240*/  LEA R184, P6, R185, UR10, 0x2 ;  /* 0x0000000ab9b87c11 */ /* 0x000fc8000f8c10ff */
[----:B------:R-:W-:Y:S01]  /*3250*/  LEA.HI.X R185, R185, UR11, R106, 0x2, P6 ;  /* 0x0000000bb9b97c11 */ /* 0x000fe2000b0f146a */
[----:B------:R-:W-:Y:S08]  /*3260*/  @!P4 BRA `(.L_x_56) ;  /* 0x000000000004c947 */ /* 0x000ff00003800000 */
[----:B------:R0:W5:Y:S02]  /*3270*/  LDG.E.LTC128B R19, desc[UR14][R104.64+0x20] ;  /* 0x0000200e68137981 */ /* 0x000164000c1e1920 */
.L_x_56:
[----:B------:R-:W-:Y:S05]  /*3280*/  BSYNC B1 ;  /* 0x0000000000017941 */ /* 0x000fea0003800000 */
.L_x_55:
[----:B-----5:R-:W-:Y:S01]  /*3290*/  FMUL R106, R19, R14 ;  /* 0x0000000e136a7220 */ /* 0x020fe20000400000 */
[----:B------:R-:W-:Y:S01]  /*32a0*/  IMAD.X R183, R188, 0x1, R155, P5 ;  /* 0x00000001bcb77824 */ /* 0x000fe200028e069b */
[----:B------:R-:W-:Y:S01]  /*32b0*/  ISETP.GT.AND P5, PT, R11, 0x28, P2 ;  /* 0x000000280b00780c */ /* 0x000fe200017a4270 */
[----:B------:R-:W-:-:S04]  /*32c0*/  IMAD.WIDE.U32 R180, R154, 0x7, R180 ;  /* 0x000000079ab47825 */ /* 0x000fc800078e00b4 */
[----:B------:R-:W-:Y:S01]  /*32d0*/  FFMA R189, R107, R15, R106 ;  /* 0x0000000f6bbd7223 */ /* 0x000fe2000000006a */
[----:B------:R-:W-:Y:S01]  /*32e0*/  IADD3 R188, P6, R182, R152, RZ ;  /* 0x00000098b6bc7210 */ /* 0x000fe20007fde0ff */
[----:B------:R-:W-:Y:S01]  /*32f0*/  BSSY B1, `(.L_x_57) ;  /* 0x0000009000017945 */ /* 0x000fe20003800000 */
[----:B------:R-:W-:Y:S02]  /*3300*/  IADD3 R186, P1, R180, R154, RZ ;  /* 0x0000009ab4ba7210 */ /* 0x000fe40007f3e0ff */
[----:B------:R1:W-:Y:S01]  /*3310*/  @P4 STG.E desc[UR14][R176.64+0x20], R189 ;  /* 0x000020bdb0004986 */ /* 0x0003e2000c10190e */
[----:B------:R-:W-:Y:S01]  /*3320*/  IMAD.X R107, R183, 0x1, R23, P6 ;  /* 0x00000001b76b7824 */ /* 0x000fe200030e0617 */
[C---:B------:R-:W-:Y:S02]  /*3330*/  LEA R180, P6, R188.reuse, UR10, 0x2 ;  /* 0x0000000abcb47c11 */ /* 0x040fe4000f8c10ff */
[----:B0-----:R-:W-:Y:S02]  /*3340*/  IADD3.X R187, R155, R16, R181, P1, !PT ;  /* 0x000000109bbb7210 */ /* 0x001fe40000ffe4b5 */
[----:B------:R-:W-:Y:S01]  /*3350*/  LEA.HI.X R181, R188, UR11, R107, 0x2, P6 ;  /* 0x0000000bbcb57c11 */ /* 0x000fe2000b0f146b */
[----:B------:R-:W-:Y:S08]  /*3360*/  @!P5 BRA `(.L_x_58) ;  /* 0x000000000004d947 */ /* 0x000ff00003800000 */
[----:B------:R0:W5:Y:S02]  /*3370*/  LDG.E.LTC128B R19, desc[UR14][R184.64] ;  /* 0x0000000eb8137981 */ /* 0x000164000c1e1920 */
.L_x_58:
[----:B------:R-:W-:Y:S05]  /*3380*/  BSYNC B1 ;  /* 0x0000000000017941 */ /* 0x000fea0003800000 */
.L_x_57:
[----:B------:R-:W-:Y:S01]  /*3390*/  IADD3 R106, P4, R18, R102, RZ ;  /* 0x00000066126a7210 */ /* 0x000fe20007f9e0ff */
[----:B0----5:R-:W-:Y:S01]  /*33a0*/  FMUL R185, R19, R14 ;  /* 0x0000000e13b97220 */ /* 0x021fe20000400000 */
[----:B------:R-:W-:Y:S01]  /*33b0*/  ISETP.GT.AND P1, PT, R11, 0x29, P2 ;  /* 0x000000290b00780c */ /* 0x000fe20001724270 */
[----:B-1----:R-:W-:Y:S01]  /*33c0*/  IMAD.WIDE.U32 R190, R154, 0x7, R178 ;  /* 0x000000079abe7825 */ /* 0x002fe200078e00b2 */
[----:B------:R-:W-:Y:S03]  /*33d0*/  BSSY B1, `(.L_x_59) ;  /* 0x000000a000017945 */ /* 0x000fe60003800000 */
[----:B------:R-:W-:Y:S01]  /*33e0*/  FFMA R193, R108, R15, R185 ;  /* 0x0000000f6cc17223 */ /* 0x000fe200000000b9 */
[----:B------:R-:W-:Y:S01]  /*33f0*/  IMAD.X R107, R17, 0x1, R103, P4 ;  /* 0x00000001116b7824 */ /* 0x000fe200020e0667 */
[-C--:B------:R-:W-:Y:S01]  /*3400*/  IADD3 R184, P6, R190, R154.reuse, RZ ;  /* 0x0000009abeb87210 */ /* 0x080fe20007fde0ff */
[----:B------:R-:W-:-:S03]  /*3410*/  IMAD.WIDE.U32 R178, R9, R154, R186 ;  /* 0x0000009a09b27225 */ /* 0x000fc600078e00ba */
[----:B------:R0:W-:Y:S01]  /*3420*/  @P5 STG.E desc[UR14][R106.64], R193 ;  /* 0x000000c16a005986 */ /* 0x0001e2000c10190e */
[----:B------:R-:W-:-:S04]  /*3430*/  IADD3 R188, P4, R156, R178, RZ ;  /* 0x000000b29cbc7210 */ /* 0x000fc80007f9e0ff */
[----:B------:R-:W-:Y:S01]  /*3440*/  IADD3.X R189, R157, R7, R179, P4, !PT ;  /* 0x000000079dbd7210 */ /* 0x000fe200027fe4b3 */
[----:B------:R-:W-:Y:S08]  /*3450*/  @!P1 BRA `(.L_x_60) ;  /* 0x0000000000049947 */ /* 0x000ff00003800000 */
[----:B------:R1:W5:Y:S02]  /*3460*/  LDG.E.LTC128B R19, desc[UR14][R180.64] ;  /* 0x0000000eb4137981 */ /* 0x000364000c1e1920 */
.L_x_60:
[----:B------:R-:W-:Y:S05]  /*3470*/  BSYNC B1 ;  /* 0x0000000000017941 */ /* 0x000fea0003800000 */
.L_x_59:
[----:B------:R-:W-:Y:S01]  /*3480*/  IADD3.X R185, R155, R16, R191, P6, !PT ;  /* 0x000000109bb97210 */ /* 0x000fe200037fe4bf */
[----:B-----5:R-:W-:Y:S01]  /*3490*/  FMUL R108, R19, R14 ;  /* 0x0000000e136c7220 */ /* 0x020fe20000400000 */
[----:B-1----:R-:W-:Y:S01]  /*34a0*/  IADD3 R180, P6, R18, R176, RZ ;  /* 0x000000b012b47210 */ /* 0x002fe20007fde0ff */
[----:B------:R-:W-:Y:S01]  /*34b0*/  IMAD.WIDE.U32 R188, R5, UR8, R188 ;  /* 0x0000000805bc7c25 */ /* 0x000fe2000f8e00bc */
[----:B------:R-:W-:-:S03]  /*34c0*/  ISETP.GT.AND P4, PT, R11, 0x28, P0 ;  /* 0x000000280b00780c */ /* 0x000fc60000784270 */
[----:B------:R-:W-:Y:S01]  /*34d0*/  FFMA R191, R109, R15, R108 ;  /* 0x0000000f6dbf7223 */ /* 0x000fe2000000006c */
[----:B------:R-:W-:Y:S01]  /*34e0*/  BSSY B1, `(.L_x_61) ;  /* 0x000000a000017945 */ /* 0x000fe20003800000 */
[----:B------:R-:W-:Y:S01]  /*34f0*/  IMAD.X R181, R17, 0x1, R177, P6 ;  /* 0x0000000111b57824 */ /* 0x000fe200030e06b1 */
[----:B------:R-:W-:Y:S01]  /*3500*/  LEA R178, P5, R188, UR10, 0x2 ;  /* 0x0000000abcb27c11 */ /* 0x000fe2000f8a10ff */
[----:B------:R-:W-:-:S03]  /*3510*/  IMAD.WIDE.U32 R108, R9, R154, R184 ;  /* 0x0000009a096c7225 */ /* 0x000fc600078e00b8 */
[----:B------:R1:W-:Y:S01]  /*3520*/  @P1 STG.E desc[UR14][R180.64], R191 ;  /* 0x000000bfb4001986 */ /* 0x0003e2000c10190e */
[----:B------:R-:W-:Y:S01]  /*3530*/  IMAD.IADD R179, R8, 0x1, R189 ;  /* 0x0000000108b37824 */ /* 0x000fe200078e02bd */
[----:B------:R-:W-:-:S04]  /*3540*/  IADD3 R190, P6, R156, R108, RZ ;  /* 0x0000006c9cbe7210 */ /* 0x000fc80007fde0ff */
[----:B------:R-:W-:Y:S01]  /*3550*/  LEA.HI.X R179, R188, UR11, R179, 0x2, P5 ;  /* 0x0000000bbcb37c11 */ /* 0x000fe2000a8f14b3 */
[----:B------:R-:W-:Y:S08]  /*3560*/  @!P4 BRA `(.L_x_62) ;  /* 0x000000000004c947 */ /* 0x000ff00003800000 */
[----:B------:R0:W5:Y:S02]  /*3570*/  LDG.E.LTC128B R19, desc[UR14][R178.64+0x20] ;  /* 0x0000200eb2137981 */ /* 0x000164000c1e1920 */
.L_x_62:
[----:B------:R-:W-:Y:S05]  /*3580*/  BSYNC B1 ;  /* 0x0000000000017941 */ /* 0x000fea0003800000 */
.L_x_61:
[----:B------:R-:W-:Y:S01]  /*3590*/  ISETP.GT.AND P1, PT, R11, 0x29, P0 ;  /* 0x000000290b00780c */ /* 0x000fe20000724270 */
[----:B-----5:R-:W-:Y:S01]  /*35a0*/  FMUL R189, R19, R14 ;  /* 0x0000000e13bd7220 */ /* 0x020fe20000400000 */
[----:B-1----:R-:W-:Y:S01]  /*35b0*/  IADD3.X R191, R157, R7, R109, P6, !PT ;  /* 0x000000079dbf7210 */ /* 0x002fe200037fe46d */
[----:B0-----:R-:W-:Y:S01]  /*35c0*/  IMAD.WIDE.U32 R192, R154, 0x7, R182 ;  /* 0x000000079ac07825 */ /* 0x001fe200078e00b6 */
[----:B------:R-:W-:Y:S03]  /*35d0*/  BSSY B1, `(.L_x_63) ;  /* 0x000000d000017945 */ /* 0x000fe60003800000 */
[----:B------:R-:W-:Y:S01]  /*35e0*/  FFMA R195, R110, R15, R189 ;  /* 0x0000000f6ec37223 */ /* 0x000fe200000000bd */
[----:B------:R-:W-:Y:S01]  /*35f0*/  IMAD.WIDE.U32 R188, R5, UR8, R190 ;  /* 0x0000000805bc7c25 */ /* 0x000fe2000f8e00be */
[----:B------:R-:W-:-:S03]  /*3600*/  IADD3 R183, P5, R152, R192, RZ ;  /* 0x000000c098b77210 */ /* 0x000fc60007fbe0ff */
[----:B------:R0:W-:Y:S01]  /*3610*/  @P4 STG.E desc[UR14][R106.64+0x20], R195 ;  /* 0x000020c36a004986 */ /* 0x0001e2000c10190e */
[----:B------:R-:W-:Y:S01]  /*3620*/  IMAD.WIDE.U32 R190, R154, 0x7, R186 ;  /* 0x000000079abe7825 */ /* 0x000fe200078e00ba */
[----:B------:R-:W-:-:S03]  /*3630*/  LEA R108, P4, R188, UR10, 0x2 ;  /* 0x0000000abc6c7c11 */ /* 0x000fc6000f8810ff */
[----:B------:R-:W-:Y:S01]  /*3640*/  IMAD.IADD R109, R8, 0x1, R189 ;  /* 0x00000001086d7824 */ /* 0x000fe200078e02bd */
[----:B------:R-:W-:Y:S01]  /*3650*/  IADD3 R186, P6, R190, R154, RZ ;  /* 0x0000009abeba7210 */ /* 0x000fe20007fde0ff */
[----:B------:R-:W-:-:S03]  /*3660*/  IMAD.IADD R189, R16, 0x1, R193 ;  /* 0x0000000110bd7824 */ /* 0x000fc600078e02c1 */
[----:B------:R-:W-:Y:S01]  /*3670*/  LEA.HI.X R109, R188, UR11, R109, 0x2, P4 ;  /* 0x0000000bbc6d7c11 */ /* 0x000fe2000a0f146d */
[----:B------:R-:W-:Y:S08]  /*3680*/  @!P1 BRA `(.L_x_64) ;  /* 0x0000000000049947 */ /* 0x000ff00003800000 */
[----:B------:R1:W5:Y:S02]  /*3690*/  LDG.E.LTC128B R19, desc[UR14][R108.64+0x20] ;  /* 0x0000200e6c137981 */ /* 0x000364000c1e1920 */
.L_x_64:
[----:B------:R-:W-:Y:S05]  /*36a0*/  BSYNC B1 ;  /* 0x0000000000017941 */ /* 0x000fea0003800000 */
.L_x_63:
[----:B-----5:R-:W-:Y:S01]  /*36b0*/  FMUL R110, R19, R14 ;  /* 0x0000000e136e7220 */ /* 0x020fe20000400000 */
[----:B------:R-:W-:Y:S01]  /*36c0*/  IADD3.X R187, R155, R16, R191, P6, !PT ;  /* 0x000000109bbb7210 */ /* 0x000fe200037fe4bf */
[----:B------:R-:W-:Y:S01]  /*36d0*/  IMAD.X R190, R189, 0x1, R23, P5 ;  /* 0x00000001bdbe7824 */ /* 0x000fe200028e0617 */
[----:B------:R-:W-:Y:S01]  /*36e0*/  LEA R182, P5, R183, UR10, 0x2 ;  /* 0x0000000ab7b67c11 */ /* 0x000fe2000f8a10ff */
[----:B------:R-:W-:Y:S01]  /*36f0*/  FFMA R191, R111, R15, R110 ;  /* 0x0000000f6fbf7223 */ /* 0x000fe2000000006e */
[-C--:B------:R-:W-:Y:S01]  /*3700*/  IADD3 R188, P4, R192, R154.reuse, RZ ;  /* 0x0000009ac0bc7210 */ /* 0x080fe20007f9e0ff */
[----:B------:R-:W-:Y:S01]  /*3710*/  IMAD.WIDE.U32 R110, R9, R154, R186 ;  /* 0x0000009a096e7225 */ /* 0x000fe200078e00ba */
[----:B------:R-:W-:Y:S01]  /*3720*/  BSSY B1, `(.L_x_65) ;  /* 0x000000b000017945 */ /* 0x000fe20003800000 */
[----:B------:R-:W-:Y:S01]  /*3730*/  LEA.HI.X R183, R183, UR11, R190, 0x2, P5 ;  /* 0x0000000bb7b77c11 */ /* 0x000fe2000a8f14be */
[----:B------:R0:W-:Y:S01]  /*3740*/  @P1 STG.E desc[UR14][R180.64+0x20], R191 ;  /* 0x000020bfb4001986 */ /* 0x0001e2000c10190e */
[----:B------:R-:W-:Y:S01]  /*3750*/  ISETP.GT.AND P1, PT, R11, 0x30, P2 ;  /* 0x000000300b00780c */ /* 0x000fe20001724270 */
[----:B------:R-:W-:Y:S01]  /*3760*/  IMAD.WIDE.U32 R184, R154, 0x7, R184 ;  /* 0x000000079ab87825 */ /* 0x000fe200078e00b8 */
[----:B------:R-:W-:-:S02]  /*3770*/  IADD3 R110, P6, R156, R110, RZ ;  /* 0x0000006e9c6e7210 */ /* 0x000fc40007fde0ff */
[----:B------:R-:W-:Y:S01]  /*3780*/  IADD3 R193, P5, R188, R152, RZ ;  /* 0x00000098bcc17210 */ /* 0x000fe20007fbe0ff */
[----:B------:R-:W-:Y:S01]  /*3790*/  IMAD.X R189, R189, 0x1, R155, P4 ;  /* 0x00000001bdbd7824 */ /* 0x000fe200020e069b */
[----:B------:R-:W-:-:S07]  /*37a0*/  IADD3.X R111, R157, R7, R111, P6, !PT ;  /* 0x000000079d6f7210 */ /* 0x000fce00037fe46f */
[----:B0-----:R-:W-:Y:S05]  /*37b0*/  @!P1 BRA `(.L_x_66) ;  /* 0x0000000000049947 */ /* 0x001fea0003800000 */
[----:B------:R0:W5:Y:S02]  /*37c0*/  LDG.E.LTC128B R19, desc[UR14][R182.64] ;  /* 0x0000000eb6137981 */ /* 0x000164000c1e1920 */
.L_x_66:
[----:B------:R-:W-:Y:S05]  /*37d0*/  BSYNC B1 ;  /* 0x0000000000017941 */ /* 0x000fea0003800000 */
.L_x_65:
[----:B------:R-:W-:Y:S01]  /*37e0*/  IADD3 R190, P4, R184, R154, RZ ;  /* 0x0000009ab8be7210 */ /* 0x000fe20007f9e0ff */
[----:B0-----:R-:W-:Y:S01]  /*37f0*/  IMAD.X R182, R189, 0x1, R23, P5 ;  /* 0x00000001bdb67824 */ /* 0x001fe200028e0617 */
[----:B------:R-:W-:Y:S01]  /*3800*/  IADD3 R184, P5, R18, R106, RZ ;  /* 0x0000006a12b87210 */ /* 0x000fe20007fbe0ff */
[----:B-----5:R-:W-:Y:S01]  /*3810*/  FMUL R183, R19, R14 ;  /* 0x0000000e13b77220 */ /* 0x020fe20000400000 */
[----:B------:R-:W-:Y:S01]  /*3820*/  IADD3.X R191, R155, R16, R185, P4, !PT ;  /* 0x000000109bbf7210 */ /* 0x000fe200027fe4b9 */
[----:B------:R-:W-:Y:S01]  /*3830*/  BSSY B1, `(.L_x_67) ;  /* 0x000000c000017945 */ /* 0x000fe20003800000 */
[----:B------:R-:W-:Y:S01]  /*3840*/  ISETP.GT.AND P4, PT, R11, 0x31, P2 ;  /* 0x000000310b00780c */ /* 0x000fe20001784270 */
[----:B------:R-:W-:Y:S02]  /*3850*/  IMAD.X R185, R17, 0x1, R107, P5 ;  /* 0x0000000111b97824 */ /* 0x000fe400028e066b */
[----:B------:R-:W-:Y:S01]  /*3860*/  FFMA R183, R112, R15, R183 ;  /* 0x0000000f70b77223 */ /* 0x000fe200000000b7 */
[----:B------:R-:W-:Y:S01]  /*3870*/  LEA R192, P6, R193, UR10, 0x2 ;  /* 0x0000000ac1c07c11 */ /* 0x000fe2000f8c10ff */
[----:B------:R-:W-:-:S03]  /*3880*/  IMAD.WIDE.U32 R196, R9, R154, R190 ;  /* 0x0000009a09c47225 */ /* 0x000fc600078e00be */
[----:B------:R0:W-:Y:S01]  /*3890*/  @P1 STG.E desc[UR14][R184.64], R183 ;  /* 0x000000b7b8001986 */ /* 0x0001e2000c10190e */
[----:B------:R-:W-:Y:S01]  /*38a0*/  LEA.HI.X R193, R193, UR11, R182, 0x2, P6 ;  /* 0x0000000bc1c17c11 */ /* 0x000fe2000b0f14b6 */
[----:B------:R-:W-:Y:S01]  /*38b0*/  IMAD.WIDE.U32 R194, R5, UR8, R110 ;  /* 0x0000000805c27c25 */ /* 0x000fe2000f8e006e */
[----:B------:R-:W-:Y:S02]  /*38c0*/  IADD3 R182, P5, R18, R180, RZ ;  /* 0x000000b412b67210 */ /* 0x000fe40007fbe0ff */
[----:B------:R-:W-:Y:S11]  /*38d0*/  @!P4 BRA `(.L_x_68) ;  /* 0x000000000004c947 */ /* 0x000ff60003800000 */
[----:B------:R0:W5:Y:S02]  /*38e0*/  LDG.E.LTC128B R19, desc[UR14][R192.64] ;  /* 0x0000000ec0137981 */ /* 0x000164000c1e1920 */
.L_x_68:
[----:B------:R-:W-:Y:S05]  /*38f0*/  BSYNC B1 ;  /* 0x0000000000017941 */ /* 0x000fea0003800000 */
.L_x_67:
        /* <DEDUP_REMOVED lines=14> */
.L_x_70:
[----:B------:R-:W-:Y:S05]  /*39e0*/  BSYNC B1 ;  /* 0x0000000000017941 */ /* 0x000fea0003800000 */
.L_x_69:
        /* <DEDUP_REMOVED lines=13> */
.L_x_72:
[----:B------:R-:W-:Y:S05]  /*3ac0*/  BSYNC B1 ;  /* 0x0000000000017941 */ /* 0x000fea0003800000 */
.L_x_71:
        /* <DEDUP_REMOVED lines=12> */
.L_x_74:
[----:B------:R-:W-:Y:S05]  /*3b90*/  BSYNC B1 ;  /* 0x0000000000017941 */ /* 0x000fea0003800000 */
.L_x_73:
        /* <DEDUP_REMOVED lines=23> */
.L_x_76:
[----:B------:R-:W-:Y:S05]  /*3d10*/  BSYNC B1 ;  /* 0x0000000000017941 */ /* 0x000fea0003800000 */
.L_x_75:
        /* <DEDUP_REMOVED lines=12> */
[----:B------:R-:W-:-:S03]  /*3de0*/  LEA R186, P6, R196, UR10, 0x2 ;  /* 0x0000000ac4ba7c11 */ /* 0x000fc6000f8c10ff */
[----:B------:R-:W-:Y:S01]  /*3df0*/  IMAD.IADD R117, R8, 0x1, R197 ;  /* 0x0000000108757824 */ /* 0x000fe200078e02c5 */
[----:B------:R-:W-:Y:S01]  /*3e00*/  LEA R116, P4, R198, UR10, 0x2 ;  /* 0x0000000ac6747c11 */ /* 0x000fe2000f8810ff */
[----:B0-----:R-:W-:Y:S02]  /*3e10*/  IMAD.IADD R201, R8, 0x1, R199 ;  /* 0x0000000108c97824 */ /* 0x001fe400078e02c7 */
[----:B------:R-:W-:Y:S01]  /*3e20*/  IMAD.IADD R200, R16, 0x1, R195 ;  /* 0x0000000110c87824 */ /* 0x000fe200078e02c3 */
[----:B------:R-:W-:Y:S01]  /*3e30*/  LEA.HI.X R187, R196, UR11, R117, 0x2, P6 ;  /* 0x0000000bc4bb7c11 */ /* 0x000fe2000b0f1475 */
[----:B------:R-:W-:Y:S08]  /*3e40*/  @!P1 BRA `(.L_x_78) ;  /* 0x0000000000049947 */ /* 0x000ff00003800000 */
[----:B------:R0:W5:Y:S02]  /*3e50*/  LDG.E.LTC128B R19, desc[UR14][R186.64+0x20] ;  /* 0x0000200eba137981 */ /* 0x000164000c1e1920 */
.L_x_78:
[----:B------:R-:W-:Y:S05]  /*3e60*/  BSYNC B1 ;  /* 0x0000000000017941 */ /* 0x000fea0003800000 */
.L_x_77:
        /* <DEDUP_REMOVED lines=13> */
.L_x_80:
[----:B------:R-:W-:Y:S05]  /*3f40*/  BSYNC B1 ;  /* 0x0000000000017941 */ /* 0x000fea0003800000 */
.L_x_79:
        /* <DEDUP_REMOVED lines=15> */
.L_x_82:
[----:B------:R-:W-:Y:S05]  /*4040*/  BSYNC B1 ;  /* 0x0000000000017941 */ /* 0x000fea0003800000 */
.L_x_81:
[----:B------:R-:W-:Y:S01]  /*4050*/  IADD3 R118, P4, R18, R114, RZ ;  /* 0x0000007212767210 */ /* 0x000fe20007f9e0ff */
[----:B0----5:R-:W-:Y:S01]  /*4060*/  FMUL R195, R19, R14 ;  /* 0x0000000e13c37220 */ /* 0x021fe20000400000 */
[----:B------:R-:W-:Y:S01]  /*4070*/  ISETP.GT.AND P1, PT, R11, 0x41, P2 ;  /* 0x000000410b00780c */ /* 0x000fe20001724270 */
[----:B-1----:R-:W-:Y:S01]  /*4080*/  IMAD.WIDE.U32 R200, R9, R154, R198 ;  /* 0x0000009a09c87225 */ /* 0x002fe200078e00c6 */
[----:B------:R-:W-:Y:S03]  /*4090*/  BSSY B1, `(.L_x_83) ;  /* 0x000000a000017945 */ /* 0x000fe60003800000 */
[----:B------:R-:W-:Y:S01]  /*40a0*/  FFMA R205, R120, R15, R195 ;  /* 0x0000000f78cd7223 */ /* 0x000fe200000000c3 */
[----:B------:R-:W-:Y:S01]  /*40b0*/  IMAD.X R119, R17, 0x1, R115, P4 ;  /* 0x0000000111777824 */ /* 0x000fe200020e0673 */
[----:B------:R-:W-:Y:S01]  /*40c0*/  IADD3 R202, P4, R156, R200, RZ ;  /* 0x000000c89cca7210 */ /* 0x000fe20007f9e0ff */
[----:B------:R-:W-:-:S03]  /*40d0*/  IMAD.WIDE.U32 R190, R154, 0x7, R190 ;  /* 0x000000079abe7825 */ /* 0x000fc600078e00be */
[----:B------:R0:W-:Y:S01]  /*40e0*/  @P5 STG.E desc[UR14][R118.64], R205 ;  /* 0x000000cd76005986 */ /* 0x0001e2000c10190e */
[----:B------:R-:W-:Y:S02]  /*40f0*/  IADD3.X R203, R157, R7, R201, P4, !PT ;  /* 0x000000079dcb7210 */ /* 0x000fe400027fe4c9 */
[----:B------:R-:W-:Y:S01]  /*4100*/  IADD3 R194, P6, R190, R154, RZ ;  /* 0x0000009abec27210 */ /* 0x000fe20007fde0ff */
[----:B------:R-:W-:-:S12]  /*4110*/  @!P1 BRA `(.L_x_84) ;  /* 0x0000000000049947 */ /* 0x000fd80003800000 */
[----:B------:R1:W5:Y:S02]  /*4120*/  LDG.E.LTC128B R19, desc[UR14][R192.64] ;  /* 0x0000000ec0137981 */ /* 0x000364000c1e1920 */
.L_x_84:
[----:B------:R-:W-:Y:S05]  /*4130*/  BSYNC B1 ;  /* 0x0000000000017941 */ /* 0x000fea0003800000 */
.L_x_83:
        /* <DEDUP_REMOVED lines=16> */
.L_x_86:
[----:B------:R-:W-:Y:S05]  /*4240*/  BSYNC B1 ;  /* 0x0000000000017941 */ /* 0x000fea0003800000 */
.L_x_85:
[----:B------:R-:W-:Y:S01]  /*4250*/  ISETP.GT.AND P1, PT, R11, 0x41, P0 ;  /* 0x000000410b00780c */ /* 0x000fe20000724270 */
[----:B-----5:R-:W-:Y:S01]  /*4260*/  FMUL R203, R19, R14 ;  /* 0x0000000e13cb7220 */ /* 0x020fe20000400000 */
[----:B-1----:R-:W-:Y:S01]  /*4270*/  IADD3.X R201, R157, R7, R121, P6, !PT ;  /* 0x000000079dc97210 */ /* 0x002fe200037fe479 */
[----:B------:R-:W-:Y:S01]  /*4280*/  IMAD.WIDE.U32 R198, R154, 0x7, R198 ;  /* 0x000000079ac67825 */ /* 0x000fe200078e00c6 */
[----:B------:R-:W-:Y:S03]  /*4290*/  BSSY B1, `(.L_x_87) ;  /* 0x000000d000017945 */ /* 0x000fe60003800000 */
[----:B0-----:R-:W-:Y:S01]  /*42a0*/  FFMA R205, R122, R15, R203 ;  /* 0x0000000f7acd7223 */ /* 0x001fe200000000cb */
        /* <DEDUP_REMOVED lines=11> */
.L_x_88:
[----:B------:R-:W-:Y:S05]  /*4360*/  BSYNC B1 ;  /* 0x0000000000017941 */ /* 0x000fea0003800000 */
.L_x_87:
        /* <DEDUP_REMOVED lines=18> */
.L_x_90:
[----:B------:R-:W-:Y:S05]  /*4490*/  BSYNC B1 ;  /* 0x0000000000017941 */ /* 0x000fea0003800000 */
.L_x_89:
[----:B------:R-:W-:Y:S01]  /*44a0*/  IMAD.X R207, R201, 0x1, R23, P5 ;  /* 0x00000001c9cf7824 */ /* 0x000fe200028e0617 */
[----:B0-----:R-:W-:Y:S01]  /*44b0*/  IADD3 R198, P4, R194, R154, RZ ;  /* 0x0000009ac2c67210 */ /* 0x001fe20007f9e0ff */
[----:B-----5:R-:W-:Y:S01]  /*44c0*/  FMUL R205, R19, R14 ;  /* 0x0000000e13cd7220 */ /* 0x020fe20000400000 */
[----:B------:R-:W-:Y:S01]  /*44d0*/  IADD3 R196, P5, R18, R118, RZ ;  /* 0x0000007612c47210 */ /* 0x000fe20007fbe0ff */
[----:B------:R-:W-:Y:S01]  /*44e0*/  BSSY B1, `(.L_x_91) ;  /* 0x000000d000017945 */ /* 0x000fe20003800000 */
[----:B------:R-:W-:Y:S01]  /*44f0*/  IADD3.X R199, R155, R16, R195, P4, !PT ;  /* 0x000000109bc77210 */ /* 0x000fe200027fe4c3 */
[----:B------:R-:W-:Y:S01]  /*4500*/  FFMA R195, R124, R15, R205 ;  /* 0x0000000f7cc37223 */ /* 0x000fe200000000cd */
[----:B------:R-:W-:Y:S01]  /*4510*/  ISETP.GT.AND P4, PT, R11, 0x49, P2 ;  /* 0x000000490b00780c */ /* 0x000fe20001784270 */
[----:B------:R-:W-:Y:S01]  /*4520*/  IMAD.X R197, R17, 0x1, R119, P5 ;  /* 0x0000000111c57824 */ /* 0x000fe200028e0677 */
[----:B------:R-:W-:Y:S01]  /*4530*/  LEA R206, P6, R204, UR10, 0x2 ;  /* 0x0000000accce7c11 */ /* 0x000fe2000f8c10ff */
[----:B------:R-:W-:Y:S01]  /*4540*/  IMAD.WIDE.U32 R208, R9, R154, R198 ;  /* 0x0000009a09d07225 */ /* 0x000fe200078e00c6 */
[----:B------:R-:W-:-:S02]  /*4550*/  IADD3 R194, P5, R18, R192, RZ ;  /* 0x000000c012c27210 */ /* 0x000fc40007fbe0ff */
[----:B------:R0:W-:Y:S01]  /*4560*/  @P1 STG.E desc[UR14][R196.64], R195 ;  /* 0x000000c3c4001986 */ /* 0x0001e2000c10190e */
[----:B------:R-:W-:Y:S01]  /*4570*/  LEA.HI.X R207, R204, UR11, R207, 0x2, P6 ;  /* 0x0000000bcccf7c11 */ /* 0x000fe2000b0f14cf */
[----:B------:R-:W-:-:S05]  /*4580*/  IMAD.WIDE.U32 R204, R5, UR8, R122 ;  /* 0x0000000805cc7c25 */ /* 0x000fca000f8e007a */
[----:B------:R-:W-:Y:S05]  /*4590*/  @!P4 BRA `(.L_x_92) ;  /* 0x000000000004c947 */ /* 0x000fea0003800000 */
[----:B------:R0:W5:Y:S02]  /*45a0*/  LDG.E.LTC128B R19, desc[UR14][R206.64] ;  /* 0x0000000ece137981 */ /* 0x000164000c1e1920 */
.L_x_92:
[----:B------:R-:W-:Y:S05]  /*45b0*/  BSYNC B1 ;  /* 0x0000000000017941 */ /* 0x000fea0003800000 */
.L_x_91:
[----:B0----5:R-:W-:Y:S01]  /*45c0*/  FMUL R206, R19, R14 ;  /* 0x0000000e13ce7220 */ /* 0x021fe20000400000 */
[----:B------:R-:W-:Y:S01]  /*45d0*/  IMAD.X R195, R17, 0x1, R193, P5 ;  /* 0x0000000111c37824 */ /* 0x000fe200028e06c1 */
        /* <DEDUP_REMOVED lines=9> */
[----:B------:R-:W-:-:S04]  /*4670*/  IMAD.WIDE.U32 R204, R154, 0x7, R202 ;  /* 0x000000079acc7825 */ /* 0x000fc800078e00ca */
[----:B------:R-:W-:-:S06]  /*4680*/  IMAD.WIDE.U32 R202, R5, UR8, R124 ;  /* 0x0000000805ca7c25 */ /* 0x000fcc000f8e007c */
[----:B0-----:R-:W-:Y:S05]  /*4690*/  @!P1 BRA `(.L_x_94) ;  /* 0x0000000000049947 */ /* 0x001fea0003800000 */
[----:B------:R0:W5:Y:S02]  /*46a0*/  LDG.E.LTC128B R19, desc[UR14][R122.64+0x20] ;  /* 0x0000200e7a137981 */ /* 0x000164000c1e1920 */
.L_x_94:
[----:B------:R-:W-:Y:S05]  /*46b0*/  BSYNC B1 ;  /* 0x0000000000017941 */ /* 0x000fea0003800000 */
.L_x_93:
[----:B-----5:R-:W-:Y:S01]  /*46c0*/  FMUL R125, R19, R14 ;  /* 0x0000000e137d7220 */ /* 0x020fe20000400000 */
[----:B------:R-:W-:Y:S01]  /*46d0*/  IADD3 R206, P4, R204, R154, RZ ;  /* 0x0000009accce7210 */ /* 0x000fe20007f9e0ff */
[----:B------:R-:W-:Y:S01]  /*46e0*/  IMAD.IADD R203, R8, 0x1, R203 ;  /* 0x0000000108cb7824 */ /* 0x000fe200078e02cb */
[----:B------:R-:W-:Y:S01]  /*46f0*/  LEA R124, P5, R202, UR10, 0x2 ;  /* 0x0000000aca7c7c11 */ /* 0x000fe2000f8a10ff */
[----:B------:R-:W-:Y:S01]  /*4700*/  FFMA R209, R126, R15, R125 ;  /* 0x0000000f7ed17223 */ /* 0x000fe2000000007d */
[----:B------:R-:W-:Y:S01]  /*4710*/  IADD3.X R207, R155, R16, R205, P4, !PT ;  /* 0x000000109bcf7210 */ /* 0x000fe200027fe4cd */
[----:B------:R-:W-:Y:S01]  /*4720*/  BSSY B1, `(.L_x_95) ;  /* 0x0000008000017945 */ /* 0x000fe20003800000 */
[----:B------:R-:W-:Y:S01]  /*4730*/  ISETP.GT.AND P4, PT, R11, 0x49, P0 ;  /* 0x000000490b00780c */ /* 0x000fe20000784270 */
[----:B------:R-:W-:Y:S01]  /*4740*/  IMAD.WIDE.U32 R200, R154, 0x7, R200 ;  /* 0x000000079ac87825 */ /* 0x000fe200078e00c8 */
[----:B------:R0:W-:Y:S01]  /*4750*/  @P1 STG.E desc[UR14][R196.64+0x20], R209 ;  /* 0x000020d1c4001986 */ /* 0x0001e2000c10190e */
[----:B------:R-:W-:-:S02]  /*4760*/  LEA.HI.X R125, R202, UR11, R203, 0x2, P5 ;  /* 0x0000000bca7d7c11 */ /* 0x000fc4000a8f14cb */
[----:B------:R-:W-:-:S08]  /*4770*/  IMAD.WIDE.U32 R202, R9, R154, R206 ;  /* 0x0000009a09ca7225 */ /* 0x000fd000078e00ce */
[----:B------:R-:W-:Y:S05]  /*4780*/  @!P4 BRA `(.L_x_96) ;  /* 0x000000000004c947 */ /* 0x000fea0003800000 */
[----:B------:R0:W5:Y:S02]  /*4790*/  LDG.E.LTC128B R19, desc[UR14][R124.64+0x20] ;  /* 0x0000200e7c137981 */ /* 0x000164000c1e1920 */
.L_x_96:
[----:B------:R-:W-:Y:S05]  /*47a0*/  BSYNC B1 ;  /* 0x0000000000017941 */ /* 0x000fea0003800000 */
.L_x_95:
[----:B-----5:R-:W-:Y:S01]  /*47b0*/  FMUL R126, R19, R14 ;  /* 0x0000000e137e7220 */ /* 0x020fe20000400000 */
[----:B------:R-:W-:Y:S01]  /*47c0*/  IMAD.IADD R205, R16, 0x1, R201 ;  /* 0x0000000110cd7824 */ /* 0x000fe200078e02c9 */
[----:B------:R-:W-:Y:S01]  /*47d0*/  IADD3 R201, P6, R152, R200, RZ ;  /* 0x000000c898c97210 */ /* 0x000fe20007fde0ff */
[----:B------:R-:W-:-:S04]  /*47e0*/  IMAD.WIDE.U32 R198, R154, 0x7, R198 ;  /* 0x000000079ac67825 */ /* 0x000fc800078e00c6 */
[----:B0-----:R-:W-:Y:S01]  /*47f0*/  FFMA R209, R127, R15, R126 ;  /* 0x0000000f7fd17223 */ /* 0x001fe2000000007e */
[----:B------:R-:W-:Y:S01]  /*4800*/  IADD3 R204, P1, R200, R154, RZ ;  /* 0x0000009ac8cc7210 */ /* 0x000fe20007f3e0ff */
[----:B------:R-:W-:Y:S01]  /*4810*/  BSSY B1, `(.L_x_97) ;  /* 0x000000e000017945 */ /* 0x000fe20003800000 */
[----:B------:R-:W-:Y:S01]  /*4820*/  IMAD.X R200, R205, 0x1, R23, P6 ;  /* 0x00000001cdc87824 */ /* 0x000fe200030e0617 */
[----:B------:R-:W-:Y:S01]  /*4830*/  LEA R126, P6, R201, UR10, 0x2 ;  /* 0x0000000ac97e7c11 */ /* 0x000fe2000f8c10ff */
[----:B------:R0:W-:Y:S01]  /*4840*/  @P4 STG.E desc[UR14][R194.64+0x20], R209 ;  /* 0x000020d1c2004986 */ /* 0x0001e2000c10190e */
[----:B------:R-:W-:Y:S01]  /*4850*/  ISETP.GT.AND P4, PT, R11, 0x50, P2 ;  /* 0x000000500b00780c */ /* 0x000fe20001784270 */
[----:B------:R-:W-:Y:S01]  /*4860*/  IMAD.X R205, R205, 0x1, R155, P1 ;  /* 0x00000001cdcd7824 */ /* 0x000fe200008e069b */
[----:B------:R-:W-:Y:S02]  /*4870*/  IADD3 R210, P5, R156, R202, RZ ;  /* 0x000000ca9cd27210 */ /* 0x000fe40007fbe0ff */
[----:B------:R-:W-:-:S02]  /*4880*/  LEA.HI.X R127, R201, UR11, R200, 0x2, P6 ;  /* 0x0000000bc97f7c11 */ /* 0x000fc4000b0f14c8 */
[----:B------:R-:W-:Y:S02]  /*4890*/  IADD3 R202, P6, R198, R154, RZ ;  /* 0x0000009ac6ca7210 */ /* 0x000fe40007fde0ff */
[----:B------:R-:W-:Y:S02]  /*48a0*/  IADD3.X R211, R157, R7, R203, P5, !PT ;  /* 0x000000079dd37210 */ /* 0x000fe40002ffe4cb */
[----:B------:R-:W-:Y:S02]  /*48b0*/  IADD3 R208, P5, R204, R152, RZ ;  /* 0x00000098ccd07210 */ /* 0x000fe40007fbe0ff */
[----:B------:R-:W-:Y:S01]  /*48c0*/  IADD3.X R203, R155, R16, R199, P6, !PT ;  /* 0x000000109bcb7210 */ /* 0x000fe200037fe4c7 */
[----:B0-----:R-:W-:Y:S10]  /*48d0*/  @!P4 BRA `(.L_x_98) ;  /* 0x000000000004c947 */ /* 0x001ff40003800000 */
[----:B------:R0:W5:Y:S02]  /*48e0*/  LDG.E.LTC128B R19, desc[UR14][R126.64] ;  /* 0x0000000e7e137981 */ /* 0x000164000c1e1920 */
.L_x_98:
[----:B------:R-:W-:Y:S05]  /*48f0*/  BSYNC B1 ;  /* 0x0000000000017941 */ /* 0x000fea0003800000 */
.L_x_97:
[----:B------:R-:W-:Y:S01]  /*4900*/  IADD3 R200, P1, R18, R196, RZ ;  /* 0x000000c412c87210 */ /* 0x000fe20007f3e0ff */
[----:B-----5:R-:W-:Y:S01]  /*4910*/  FMUL R201, R19, R14 ;  /* 0x0000000e13c97220 */ /* 0x020fe20000400000 */
[----:B0-----:R-:W-:Y:S01]  /*4920*/  IMAD.X R127, R205, 0x1, R23, P5 ;  /* 0x00000001cd7f7824 */ /* 0x001fe200028e0617 */
[----:B------:R-:W-:Y:S01]  /*4930*/  LEA R126, P5, R208, UR10, 0x2 ;  /* 0x0000000ad07e7c11 */ /* 0x000fe2000f8a10ff */
[----:B------:R-:W-:-:S04]  /*4940*/  IMAD.WIDE.U32 R198, R9, R154, R202 ;  /* 0x0000009a09c67225 */ /* 0x000fc800078e00ca */
[----:B------:R-:W-:Y:S01]  /*4950*/  FFMA R213, R128, R15, R201 ;  /* 0x0000000f80d57223 */ /* 0x000fe200000000c9 */
[----:B------:R-:W-:Y:S01]  /*4960*/  BSSY B1, `(.L_x_99) ;  /* 0x000000b000017945 */ /* 0x000fe20003800000 */
[----:B------:R-:W-:Y:S01]  /*4970*/  LEA.HI.X R127, R208, UR11, R127, 0x2, P5 ;  /* 0x0000000bd07f7c11 */ /* 0x000fe2000a8f147f */
[----:B------:R-:W-:Y:S01]  /*4980*/  IMAD.X R201, R17, 0x1, R197, P1 ;  /* 0x0000000111c97824 */ /* 0x000fe200008e06c5 */
[----:B------:R-:W-:Y:S01]  /*4990*/  ISETP.GT.AND P1, PT, R11, 0x51, P2 ;  /* 0x000000510b00780c */ /* 0x000fe20001724270 */
[----:B------:R-:W-:Y:S01]  /*49a0*/  IMAD.WIDE.U32 R210, R5, UR8, R210 ;  /* 0x0000000805d27c25 */ /* 0x000fe2000f8e00d2 */
[----:B------:R-:W-:Y:S02]  /*49b0*/  IADD3 R208, P6, R156, R198, RZ ;  /* 0x000000c69cd07210 */ /* 0x000fe40007fde0ff */
[----:B------:R0:W-:Y:S01]  /*49c0*/  @P4 STG.E desc[UR14][R200.64], R213 ;  /* 0x000000d5c8004986 */ /* 0x0001e2000c10190e */
[----:B------:R-:W-:Y:S02]  /*49d0*/  IADD3 R198, P5, R18, R194, RZ ;  /* 0x000000c212c67210 */ /* 0x000fe40007fbe0ff */
[----:B------:R-:W-:-:S06]  /*49e0*/  IADD3.X R209, R157, R7, R199, P6, !PT ;  /* 0x000000079dd17210 */ /* 0x000fcc00037fe4c7 */
[----:B------:R-:W-:Y:S05]  /*49f0*/  @!P1 BRA `(.L_x_100) ;  /* 0x0000000000049947 */ /* 0x000fea0003800000 */
[----:B------:R0:W5:Y:S02]  /*4a00*/  LDG.E.LTC128B R19, desc[UR14][R126.64] ;  /* 0x0000000e7e137981 */ /* 0x000164000c1e1920 */
.L_x_100:
[----:B------:R-:W-:Y:S05]  /*4a10*/  BSYNC B1 ;  /* 0x0000000000017941 */ /* 0x000fea0003800000 */
.L_x_99:
[----:B-----5:R-:W-:Y:S01]  /*4a20*/  FMUL R128, R19, R14 ;  /* 0x0000000e13807220 */ /* 0x020fe20000400000 */
[----:B------:R-:W-:Y:S01]  /*4a30*/  IMAD.X R199, R17, 0x1, R195, P5 ;  /* 0x0000000111c77824 */ /* 0x000fe200028e06c3 */
[----:B------:R-:W-:Y:S01]  /*4a40*/  ISETP.GT.AND P4, PT, R11, 0x50, P0 ;  /* 0x000000500b00780c */ /* 0x000fe20000784270 */
[----:B0-----:R-:W-:Y:S02]  /*4a50*/  IMAD.IADD R127, R8, 0x1, R211 ;  /* 0x00000001087f7824 */ /* 0x001fe400078e02d3 */
[----:B------:R-:W-:Y:S01]  /*4a60*/  FFMA R129, R129, R15, R128 ;  /* 0x0000000f81817223 */ /* 0x000fe20000000080 */
[C---:B------:R-:W-:Y:S01]  /*4a70*/  LEA R126, P5, R210.reuse, UR10, 0x2 ;  /* 0x0000000ad27e7c11 */ /* 0x040fe2000f8a10ff */
[----:B------:R-:W-:Y:S01]  /*4a80*/  BSSY B1, `(.L_x_101) ;  /* 0x0000006000017945 */ /* 0x000fe20003800000 */
[----:B------:R-:W-:Y:S02]  /*4a90*/  IMAD.WIDE.U32 R208, R5, UR8, R208 ;  /* 0x0000000805d07c25 */ /* 0x000fe4000f8e00d0 */
[----:B------:R0:W-:Y:S01]  /*4aa0*/  @P1 STG.E desc[UR14][R198.64], R129 ;  /* 0x00000081c6001986 */ /* 0x0001e2000c10190e */
[----:B------:R-:W-:-:S04]  /*4ab0*/  LEA.HI.X R127, R210, UR11, R127, 0x2, P5 ;  /* 0x0000000bd27f7c11 */ /* 0x000fc8000a8f147f */
[----:B------:R-:W-:Y:S05]  /*4ac0*/  @!P4 BRA `(.L_x_102) ;  /* 0x000000000004c947 */ /* 0x000fea0003800000 */
[----:B------:R0:W5:Y:S02]  /*4ad0*/  LDG.E.LTC128B R19, desc[UR14][R126.64+0x20] ;  /* 0x0000200e7e137981 */ /* 0x000164000c1e1920 */
.L_x_102:
[----:B------:R-:W-:Y:S05]  /*4ae0*/  BSYNC B1 ;  /* 0x0000000000017941 */ /* 0x000fea0003800000 */
.L_x_101:
[----:B0----5:R-:W-:Y:S01]  /*4af0*/  FMUL R129, R19, R14 ;  /* 0x0000000e13817220 */ /* 0x021fe20000400000 */
[----:B------:R-:W-:Y:S01]  /*4b00*/  ISETP.GT.AND P5, PT, R11, 0x51, P0 ;  /* 0x000000510b00780c */ /* 0x000fe200007a4270 */
[----:B------:R-:W-:Y:S01]  /*4b10*/  BSSY B1, `(.L_x_103) ;  /* 0x0000009000017945 */ /* 0x000fe20003800000 */
[----:B------:R-:W-:Y:S01]  /*4b20*/  LEA R128, P1, R208, UR10, 0x2 ;  /* 0x0000000ad0807c11 */ /* 0x000fe2000f8210ff */
[----:B------:R-:W-:Y:S01]  /*4b30*/  FFMA R211, R130, R15, R129 ;  /* 0x0000000f82d37223 */ /* 0x000fe20000000081 */
[----:B------:R-:W-:Y:S02]  /*4b40*/  IMAD.IADD R129, R8, 0x1, R209 ;  /* 0x0000000108817824 */ /* 0x000fe400078e02d1 */
[----:B------:R-:W-:Y:S02]  /*4b50*/  IMAD.WIDE.U32 R204, R154, 0x7, R204 ;  /* 0x000000079acc7825 */ /* 0x000fe400078e00cc */
[----:B------:R0:W-:Y:S01]  /*4b60*/  @P4 STG.E desc[UR14][R200.64+0x20], R211 ;  /* 0x000020d3c8004986 */ /* 0x0001e2000c10190e */
[----:B------:R-:W-:-:S04]  /*4b70*/  LEA.HI.X R129, R208, UR11, R129, 0x2, P1 ;  /* 0x0000000bd0817c11 */ /* 0x000fc800088f1481 */
[----:B------:R-:W-:Y:S05]  /*4b80*/  @!P5 BRA `(.L_x_104) ;  /* 0x000000000004d947 */ /* 0x000fea0003800000 */
[----:B------:R0:W5:Y:S02]  /*4b90*/  LDG.E.LTC128B R19, desc[UR14][R128.64+0x20] ;  /* 0x0000200e80137981 */ /* 0x000164000c1e1920 */
.L_x_104:
[----:B------:R-:W-:Y:S05]  /*4ba0*/  BSYNC B1 ;  /* 0x0000000000017941 */ /* 0x000fea0003800000 */
.L_x_103:
[----:B-----5:R-:W-:Y:S01]  /*4bb0*/  FMUL R130, R19, R14 ;  /* 0x0000000e13827220 */ /* 0x020fe20000400000 */
[----:B------:R-:W-:Y:S01]  /*4bc0*/  ISETP.GT.AND P1, PT, R11, 0x58, P2 ;  /* 0x000000580b00780c */ /* 0x000fe20001724270 */
[----:B------:R-:W-:Y:S01]  /*4bd0*/  IMAD.IADD R210, R16, 0x1, R205 ;  /* 0x0000000110d27824 */ /* 0x000fe200078e02cd */
[----:B------:R-:W-:Y:S01]  /*4be0*/  BSSY B1, `(.L_x_105) ;  /* 0x0000009000017945 */ /* 0x000fe20003800000 */
[----:B------:R-:W-:Y:S01]  /*4bf0*/  FFMA R209, R131, R15, R130 ;  /* 0x0000000f83d17223 */ /* 0x000fe20000000082 */
[----:B------:R-:W-:-:S04]  /*4c00*/  IADD3 R131, P4, R152, R204, RZ ;  /* 0x000000cc98837210 */ /* 0x000fc80007f9e0ff */
[----:B------:R0:W-:Y:S01]  /*4c10*/  @P5 STG.E desc[UR14][R198.64+0x20], R209 ;  /* 0x000020d1c6005986 */ /* 0x0001e2000c10190e */
[----:B------:R-:W-:Y:S01]  /*4c20*/  IMAD.X R208, R210, 0x1, R23, P4 ;  /* 0x00000001d2d07824 */ /* 0x000fe200020e0617 */
[----:B------:R-:W-:-:S04]  /*4c30*/  LEA R130, P4, R131, UR10, 0x2 ;  /* 0x0000000a83827c11 */ /* 0x000fc8000f8810ff */
[----:B------:R-:W-:Y:S01]  /*4c40*/  LEA.HI.X R131, R131, UR11, R208, 0x2, P4 ;  /* 0x0000000b83837c11 */ /* 0x000fe2000a0f14d0 */
[----:B------:R-:W-:Y:S08]  /*4c50*/  @!P1 BRA `(.L_x_106) ;  /* 0x0000000000049947 */ /* 0x000ff00003800000 */
[----:B------:R0:W5:Y:S02]  /*4c60*/  LDG.E.LTC128B R19, desc[UR14][R130.64] ;  /* 0x0000000e82137981 */ /* 0x000164000c1e1920 */
.L_x_106:
[----:B------:R-:W-:Y:S05]  /*4c70*/  BSYNC B1 ;  /* 0x0000000000017941 */ /* 0x000fea0003800000 */
.L_x_105:
[----:B------:R-:W-:Y:S01]  /*4c80*/  IADD3 R208, P5, R204, R154, RZ ;  /* 0x0000009accd07210 */ /* 0x000fe20007fbe0ff */
[----:B0----5:R-:W-:Y:S01]  /*4c90*/  FMUL R131, R19, R14 ;  /* 0x0000000e13837220 */ /* 0x021fe20000400000 */
[----:B------:R-:W-:Y:S01]  /*4ca0*/  IADD3 R204, P4, R18, R200, RZ ;  /* 0x000000c812cc7210 */ /* 0x000fe20007f9e0ff */
[----:B------:R-:W-:Y:S01]  /*4cb0*/  IMAD.WIDE.U32 R206, R154, 0x7, R206 ;  /* 0x000000079ace7825 */ /* 0x000fe200078e00ce */
[----:B------:R-:W-:Y:S03]  /*4cc0*/  BSSY B1, `(.L_x_107) ;  /* 0x000000f000017945 */ /* 0x000fe60003800000 */
[----:B------:R-:W-:Y:S01]  /*4cd0*/  FFMA R211, R132, R15, R131 ;  /* 0x0000000f84d37223 */ /* 0x000fe20000000083 */
[----:B------:R-:W-:Y:S01]  /*4ce0*/  IMAD.X R205, R17, 0x1, R201, P4 ;  /* 0x0000000111cd7824 */ /* 0x000fe200020e06c9 */
[----:B------:R-:W-:Y:S01]  /*4cf0*/  ISETP.GT.AND P4, PT, R11, 0x59, P2 ;  /* 0x000000590b00780c */ /* 0x000fe20001784270 */
[----:B------:R-:W-:Y:S01]  /*4d00*/  IMAD.X R209, R210, 0x1, R155, P5 ;  /* 0x00000001d2d17824 */ /* 0x000fe200028e069b */
[----:B------:R-:W-:Y:S01]  /*4d10*/  IADD3 R131, P5, R208, R152, RZ ;  /* 0x00000098d0837210 */ /* 0x000fe20007fbe0ff */
[----:B------:R-:W-:Y:S01]  /*4d20*/  IMAD.WIDE.U32 R202, R154, 0x7, R202 ;  /* 0x000000079aca7825 */ /* 0x000fe200078e00ca */
[----:B------:R0:W-:Y:S01]  /*4d30*/  @P1 STG.E desc[UR14][R204.64], R211 ;  /* 0x000000d3cc001986 */ /* 0x0001e2000c10190e */
[----:B------:R-:W-:-:S02]  /*4d40*/  IADD3 R212, P6, R206, R154, RZ ;  /* 0x0000009aced47210 */ /* 0x000fc40007fde0ff */
[----:B------:R-:W-:Y:S01]  /*4d50*/  IMAD.X R132, R209, 0x1, R23, P5 ;  /* 0x00000001d1847824 */ /* 0x000fe200028e0617 */
[----:B------:R-:W-:Y:S02]  /*4d60*/  LEA R130, P5, R131, UR10, 0x2 ;  /* 0x0000000a83827c11 */ /* 0x000fe4000f8a10ff */
[----:B------:R-:W-:Y:S02]  /*4d70*/  IADD3.X R213, R155, R16, R207, P6, !PT ;  /* 0x000000109bd57210 */ /* 0x000fe400037fe4cf */
[----:B------:R-:W-:Y:S01]  /*4d80*/  LEA.HI.X R131, R131, UR11, R132, 0x2, P5 ;  /* 0x0000000b83837c11 */ /* 0x000fe2000a8f1484 */
[----:B------:R-:W-:Y:S08]  /*4d90*/  @!P4 BRA `(.L_x_108) ;  /* 0x000000000004c947 */ /* 0x000ff00003800000 */
[----:B------:R0:W5:Y:S02]  /*4da0*/  LDG.E.LTC128B R19, desc[UR14][R130.64] ;  /* 0x0000000e82137981 */ /* 0x000164000c1e1920 */
.L_x_108:
[----:B------:R-:W-:Y:S05]  /*4db0*/  BSYNC B1 ;  /* 0x0000000000017941 */ /* 0x000fea0003800000 */
.L_x_107:
[-C--:B------:R-:W-:Y:S01]  /*4dc0*/  IADD3 R206, P1, R202, R154.reuse, RZ ;  /* 0x0000009acace7210 */ /* 0x080fe20007f3e0ff */
[----:B0-----:R-:W-:-:S04]  /*4dd0*/  IMAD.WIDE.U32 R130, R9, R154, R212 ;  /* 0x0000009a09827225 */ /* 0x001fc800078e00d4 */
[----:B-----5:R-:W-:Y:S01]  /*4de0*/  FMUL R132, R19, R14 ;  /* 0x0000000e13847220 */ /* 0x020fe20000400000 */
[----:B------:R-:W-:Y:S01]  /*4df0*/  BSSY B1, `(.L_x_109) ;  /* 0x0000016000017945 */ /* 0x000fe20003800000 */
[----:B------:R-:W-:Y:S02]  /*4e00*/  IADD3.X R207, R155, R16, R203, P1, !PT ;  /* 0x000000109bcf7210 */ /* 0x000fe40000ffe4cb */
[C---:B------:R-:W-:Y:S01]  /*4e10*/  IADD3 R130, P1, R156.reuse, R130, RZ ;  /* 0x000000829c827210 */ /* 0x040fe20007f3e0ff */
[----:B------:R-:W-:Y:S01]  /*4e20*/  FFMA R215, R133, R15, R132 ;  /* 0x0000000f85d77223 */ /* 0x000fe20000000084 */
[----:B------:R-:W-:Y:S02]  /*4e30*/  IMAD.WIDE.U32 R202, R9, R154, R206 ;  /* 0x0000009a09ca7225 */ /* 0x000fe400078e00ce */
[----:B------:R-:W-:Y:S02]  /*4e40*/  IADD3.X R131, R157, R7, R131, P1, !PT ;  /* 0x000000079d837210 */ /* 0x000fe40000ffe483 */
[----:B------:R-:W-:Y:S01]  /*4e50*/  IADD3 R210, P1, R156, R202, RZ ;  /* 0x000000ca9cd27210 */ /* 0x000fe20007f3e0ff */
[----:B------:R-:W-:-:S03]  /*4e60*/  IMAD.WIDE.U32 R130, R5, UR8, R130 ;  /* 0x0000000805827c25 */ /* 0x000fc6000f8e0082 */
[----:B------:R-:W-:Y:S01]  /*4e70*/  IADD3.X R211, R157, R7, R203, P1, !PT ;  /* 0x000000079dd37210 */ /* 0x000fe20000ffe4cb */
[----:B------:R-:W-:Y:S01]  /*4e80*/  IMAD.IADD R131, R8, 0x1, R131 ;  /* 0x0000000108837824 */ /* 0x000fe200078e0283 */
[----:B------:R-:W-:Y:S01]  /*4e90*/  LEA R202, P1, R130, UR10, 0x2 ;  /* 0x0000000a82ca7c11 */ /* 0x000fe2000f8210ff */
[----:B------:R-:W-:-:S03]  /*4ea0*/  IMAD.WIDE.U32 R210, R5, UR8, R210 ;  /* 0x0000000805d27c25 */ /* 0x000fc6000f8e00d2 */
[----:B------:R-:W-:Y:S02]  /*4eb0*/  LEA.HI.X R203, R130, UR11, R131, 0x2, P1 ;  /* 0x0000000b82cb7c11 */ /* 0x000fe400088f1483 */
[----:B------:R-:W-:Y:S01]  /*4ec0*/  IADD3 R130, P5, R18, R198, RZ ;  /* 0x000000c612827210 */ /* 0x000fe20007fbe0ff */
[----:B------:R-:W-:Y:S01]  /*4ed0*/  IMAD.IADD R133, R8, 0x1, R211 ;  /* 0x0000000108857824 */ /* 0x000fe200078e02d3 */
[----:B------:R-:W-:-:S03]  /*4ee0*/  ISETP.GT.AND P1, PT, R11, 0x58, P0 ;  /* 0x000000580b00780c */ /* 0x000fc60000724270 */
[----:B------:R-:W-:Y:S01]  /*4ef0*/  IMAD.X R131, R17, 0x1, R199, P5 ;  /* 0x0000000111837824 */ /* 0x000fe200028e06c7 */
[----:B------:R-:W-:-:S04]  /*4f00*/  LEA R132, P5, R210, UR10, 0x2 ;  /* 0x0000000ad2847c11 */ /* 0x000fc8000f8a10ff */
[----:B------:R0:W-:Y:S01]  /*4f10*/  @P4 STG.E desc[UR14][R130.64], R215 ;  /* 0x000000d782004986 */ /* 0x0001e2000c10190e */
[----:B------:R-:W-:-:S04]  /*4f20*/  LEA.HI.X R133, R210, UR11, R133, 0x2, P5 ;  /* 0x0000000bd2857c11 */ /* 0x000fc8000a8f1485 */
[----:B------:R-:W-:Y:S05]  /*4f30*/  @!P1 BRA `(.L_x_110) ;  /* 0x0000000000049947 */ /* 0x000fea0003800000 */
[----:B------:R0:W5:Y:S02]  /*4f40*/  LDG.E.LTC128B R19, desc[UR14][R202.64+0x20] ;  /* 0x0000200eca137981 */ /* 0x000164000c1e1920 */
.L_x_110:
[----:B------:R-:W-:Y:S05]  /*4f50*/  BSYNC B1 ;  /* 0x0000000000017941 */ /* 0x000fea0003800000 */
.L_x_109:
[----:B-----5:R-:W-:Y:S01]  /*4f60*/  FMUL R211, R19, R14 ;  /* 0x0000000e13d37220 */ /* 0x020fe20000400000 */
[----:B------:R-:W-:Y:S01]  /*4f70*/  ISETP.GT.AND P4, PT, R11, 0x59, P0 ;  /* 0x000000590b00780c */ /* 0x000fe20000784270 */
[----:B------:R-:W-:Y:S02]  /*4f80*/  BSSY B1, `(.L_x_111) ;  /* 0x0000005000017945 */ /* 0x000fe40003800000 */
[----:B------:R-:W-:-:S05]  /*4f90*/  FFMA R211, R134, R15, R211 ;  /* 0x0000000f86d37223 */ /* 0x000fca00000000d3 */
[----:B------:R0:W-:Y:S05]  /*4fa0*/  @P1 STG.E desc[UR14][R204.64+0x20], R211 ;  /* 0x000020d3cc001986 */ /* 0x0001ea000c10190e */
[----:B------:R-:W-:Y:S05]  /*4fb0*/  @!P4 BRA `(.L_x_112) ;  /* 0x000000000004c947 */ /* 0x000fea0003800000 */
[----:B------:R0:W5:Y:S02]  /*4fc0*/  LDG.E.LTC128B R19, desc[UR14][R132.64+0x20] ;  /* 0x0000200e84137981 */ /* 0x000164000c1e1920 */
.L_x_112:
[----:B------:R-:W-:Y:S05]  /*4fd0*/  BSYNC B1 ;  /* 0x0000000000017941 */ /* 0x000fea0003800000 */
.L_x_111:
[----:B-----5:R-:W-:Y:S01]  /*4fe0*/  FMUL R134, R19, R14 ;  /* 0x0000000e13867220 */ /* 0x020fe20000400000 */
[----:B------:R-:W-:Y:S01]  /*4ff0*/  IMAD.WIDE.U32 R208, R154, 0x7, R208 ;  /* 0x000000079ad07825 */ /* 0x000fe200078e00d0 */
[----:B------:R-:W-:Y:S01]  /*5000*/  ISETP.GT.AND P1, PT, R11, 0x60, P2 ;  /* 0x000000600b00780c */ /* 0x000fe20001724270 */
[----:B------:R-:W-:Y:S02]  /*5010*/  BSSY B1, `(.L_x_113) ;  /* 0x000000a000017945 */ /* 0x000fe40003800000 */
[----:B0-----:R-:W-:Y:S01]  /*5020*/  FFMA R211, R135, R15, R134 ;  /* 0x0000000f87d37223 */ /* 0x001fe20000000086 */
[----:B------:R-:W-:-:S04]  /*5030*/  IMAD.IADD R214, R16, 0x1, R209 ;  /* 0x0000000110d67824 */ /* 0x000fc800078e02d1 */
[----:B------:R0:W-:Y:S01]  /*5040*/  @P4 STG.E desc[UR14][R130.64+0x20], R211 ;  /* 0x000020d382004986 */ /* 0x0001e2000c10190e */
[----:B------:R-:W-:-:S05]  /*5050*/  IADD3 R135, P4, R152, R208, RZ ;  /* 0x000000d098877210 */ /* 0x000fca0007f9e0ff */
[----:B------:R-:W-:Y:S01]  /*5060*/  IMAD.X R210, R214, 0x1, R23, P4 ;  /* 0x00000001d6d27824 */ /* 0x000fe200020e0617 */
[----:B------:R-:W-:-:S04]  /*5070*/  LEA R134, P4, R135, UR10, 0x2 ;  /* 0x0000000a87867c11 */ /* 0x000fc8000f8810ff */
[----:B------:R-:W-:Y:S01]  /*5080*/  LEA.HI.X R135, R135, UR11, R210, 0x2, P4 ;  /* 0x0000000b87877c11 */ /* 0x000fe2000a0f14d2 */
[----:B0-----:R-:W-:Y:S08]  /*5090*/  @!P1 BRA `(.L_x_114) ;  /* 0x0000000000049947 */ /* 0x001ff00003800000 */
[----:B------:R0:W5:Y:S02]  /*50a0*/  LDG.E.LTC128B R19, desc[UR14][R134.64] ;  /* 0x0000000e86137981 */ /* 0x000164000c1e1920 */
.L_x_114:
[----:B------:R-:W-:Y:S05]  /*50b0*/  BSYNC B1 ;  /* 0x0000000000017941 */ /* 0x000fea0003800000 */
.L_x_113:
[----:B------:R-:W-:Y:S01]  /*50c0*/  IMAD.WIDE.U32 R212, R154, 0x7, R212 ;  /* 0x000000079ad47825 */ /* 0x000fe200078e00d4 */
[-C--:B------:R-:W-:Y:S01]  /*50d0*/  IADD3 R216, P4, R208, R154.reuse, RZ ;  /* 0x0000009ad0d87210 */ /* 0x080fe20007f9e0ff */
[----:B------:R-:W-:Y:S02]  /*50e0*/  BSSY B1, `(.L_x_115) ;  /* 0x0000016000017945 */ /* 0x000fe40003800000 */
[----:B------:R-:W-:Y:S01]  /*50f0*/  IMAD.WIDE.U32 R206, R154, 0x7, R206 ;  /* 0x000000079ace7825 */ /* 0x000fe200078e00ce */
[----:B------:R-:W-:-:S03]  /*5100*/  IADD3 R212, P5, R212, R154, RZ ;  /* 0x0000009ad4d47210 */ /* 0x000fc60007fbe0ff */
[----:B------:R-:W-:Y:S01]  /*5110*/  IMAD.X R217, R214, 0x1, R155, P4 ;  /* 0x00000001d6d97824 */ /* 0x000fe200020e069b */
[----:B------:R-:W-:Y:S02]  /*5120*/  IADD3.X R213, R155, R16, R213, P5, !PT ;  /* 0x000000109bd57210 */ /* 0x000fe40002ffe4d5 */
[-C--:B------:R-:W-:Y:S02]  /*5130*/  IADD3 R210, P5, R206, R154.reuse, RZ ;  /* 0x0000009aced27210 */ /* 0x080fe40007fbe0ff */
[----:B------:R-:W-:Y:S01]  /*5140*/  ISETP.GT.AND P4, PT, R11, 0x61, P2 ;  /* 0x000000610b00780c */ /* 0x000fe20001784270 */
[----:B0-----:R-:W-:Y:S01]  /*5150*/  IMAD.WIDE.U32 R134, R9, R154, R212 ;  /* 0x0000009a09867225 */ /* 0x001fe200078e00d4 */
[----:B------:R-:W-:-:S03]  /*5160*/  IADD3.X R211, R155, R16, R207, P5, !PT ;  /* 0x000000109bd37210 */ /* 0x000fc60002ffe4cf */
[----:B-----5:R-:W-:Y:S01]  /*5170*/  FMUL R207, R19, R14 ;  /* 0x0000000e13cf7220 */ /* 0x020fe20000400000 */
[----:B------:R-:W-:-:S03]  /*5180*/  IADD3 R134, P5, R156, R134, RZ ;  /* 0x000000869c867210 */ /* 0x000fc60007fbe0ff */
[----:B------:R-:W-:Y:S01]  /*5190*/  FFMA R215, R136, R15, R207 ;  /* 0x0000000f88d77223 */ /* 0x000fe200000000cf */
[----:B------:R-:W-:Y:S02]  /*51a0*/  IADD3 R136, P6, R216, R152, RZ ;  /* 0x00000098d8887210 */ /* 0x000fe40007fde0ff */
[----:B------:R-:W-:Y:S02]  /*51b0*/  IADD3.X R135, R157, R7, R135, P5, !PT ;  /* 0x000000079d877210 */ /* 0x000fe40002ffe487 */
[----:B------:R-:W-:Y:S01]  /*51c0*/  IADD3 R208, P5, R18, R204, RZ ;  /* 0x000000cc12d07210 */ /* 0x000fe20007fbe0ff */
[----:B------:R-:W-:-:S04]  /*51d0*/  IMAD.X R207, R217, 0x1, R23, P6 ;  /* 0x00000001d9cf7824 */ /* 0x000fc800030e0617 */
[----:B------:R-:W-:Y:S01]  /*51e0*/  IMAD.X R209, R17, 0x1, R205, P5 ;  /* 0x0000000111d17824 */ /* 0x000fe200028e06cd */
[----:B------:R-:W-:-:S04]  /*51f0*/  LEA R206, P5, R136, UR10, 0x2 ;  /* 0x0000000a88ce7c11 */ /* 0x000fc8000f8a10ff */
[----:B------:R0:W-:Y:S01]  /*5200*/  @P1 STG.E desc[UR14][R208.64], R215 ;  /* 0x000000d7d0001986 */ /* 0x0001e2000c10190e */
[----:B------:R-:W-:Y:S01]  /*5210*/  LEA.HI.X R207, R136, UR11, R207, 0x2, P5 ;  /* 0x0000000b88cf7c11 */ /* 0x000fe2000a8f14cf */
[----:B------:R-:W-:Y:S07]  /*5220*/  @!P4 BRA `(.L_x_116) ;  /* 0x000000000004c947 */ /* 0x000fee0003800000 */
[----:B------:R0:W5:Y:S02]  /*5230*/  LDG.E.LTC128B R19, desc[UR14][R206.64] ;  /* 0x0000000ece137981 */ /* 0x000164000c1e1920 */
.L_x_116:
[----:B------:R-:W-:Y:S05]  /*5240*/  BSYNC B1 ;  /* 0x0000000000017941 */ /* 0x000fea0003800000 */
.L_x_115:
[----:B0-----:R-:W-:-:S04]  /*5250*/  IMAD.WIDE.U32 R206, R9, R154, R210 ;  /* 0x0000009a09ce7225 */ /* 0x001fc800078e00d2 */
[----:B-----5:R-:W-:Y:S01]  /*5260*/  FMUL R136, R19, R14 ;  /* 0x0000000e13887220 */ /* 0x020fe20000400000 */
[----:B------:R-:W-:Y:S01]  /*5270*/  BSSY B1, `(.L_x_117) ;  /* 0x0000012000017945 */ /* 0x000fe20003800000 */
[----:B------:R-:W-:Y:S01]  /*5280*/  IMAD.WIDE.U32 R134, R5, UR8, R134 ;  /* 0x0000000805867c25 */ /* 0x000fe2000f8e0086 */
[----:B------:R-:W-:-:S03]  /*5290*/  IADD3 R214, P1, R156, R206, RZ ;  /* 0x000000ce9cd67210 */ /* 0x000fc60007f3e0ff */
[----:B------:R-:W-:Y:S01]  /*52a0*/  FFMA R219, R137, R15, R136 ;  /* 0x0000000f89db7223 */ /* 0x000fe20000000088 */
[----:B------:R-:W-:Y:S01]  /*52b0*/  IMAD.IADD R135, R8, 0x1, R135 ;  /* 0x0000000108877824 */ /* 0x000fe200078e0287 */
[----:B------:R-:W-:Y:S02]  /*52c0*/  IADD3.X R215, R157, R7, R207, P1, !PT ;  /* 0x000000079dd77210 */ /* 0x000fe40000ffe4cf */
        /* <DEDUP_REMOVED lines=12> */
.L_x_118:
[----:B------:R-:W-:Y:S05]  /*5390*/  BSYNC B1 ;  /* 0x0000000000017941 */ /* 0x000fea0003800000 */
.L_x_117:
[----:B-----5:R-:W-:Y:S01]  /*53a0*/  FMUL R215, R19, R14 ;  /* 0x0000000e13d77220 */ /* 0x020fe20000400000 */
[----:B------:R-:W-:Y:S01]  /*53b0*/  ISETP.GT.AND P4, PT, R11, 0x61, P0 ;  /* 0x000000610b00780c */ /* 0x000fe20000784270 */
[----:B------:R-:W-:Y:S02]  /*53c0*/  BSSY B1, `(.L_x_119) ;  /* 0x0000005000017945 */ /* 0x000fe40003800000 */
[----:B------:R-:W-:-:S05]  /*53d0*/  FFMA R215, R138, R15, R215 ;  /* 0x0000000f8ad77223 */ /* 0x000fca00000000d7 */
[----:B------:R0:W-:Y:S05]  /*53e0*/  @P1 STG.E desc[UR14][R208.64+0x20], R215 ;  /* 0x000020d7d0001986 */ /* 0x0001ea000c10190e */
[----:B------:R-:W-:Y:S05]  /*53f0*/  @!P4 BRA `(.L_x_120) ;  /* 0x000000000004c947 */ /* 0x000fea0003800000 */
[----:B------:R0:W5:Y:S02]  /*5400*/  LDG.E.LTC128B R19, desc[UR14][R136.64+0x20] ;  /* 0x0000200e88137981 */ /* 0x000164000c1e1920 */
.L_x_120:
[----:B------:R-:W-:Y:S05]  /*5410*/  BSYNC B1 ;  /* 0x0000000000017941 */ /* 0x000fea0003800000 */
.L_x_119:
        /* <DEDUP_REMOVED lines=13> */
.L_x_122:
[----:B------:R-:W-:Y:S05]  /*54f0*/  BSYNC B1 ;  /* 0x0000000000017941 */ /* 0x000fea0003800000 */
.L_x_121:
[----:B------:R-:W-:-:S04]  /*5500*/  IMAD.WIDE.U32 R212, R154, 0x7, R212 ;  /* 0x000000079ad47825 */ /* 0x000fc800078e00d4 */
[----:B-----5:R-:W-:Y:S01]  /*5510*/  FMUL R139, R19, R14 ;  /* 0x0000000e138b7220 */ /* 0x020fe20000400000 */
[-C--:B------:R-:W-:Y:S01]  /*5520*/  IADD3 R216, P4, R216, R154.reuse, RZ ;  /* 0x0000009ad8d87210 */ /* 0x080fe20007f9e0ff */
[----:B------:R-:W-:Y:S01]  /*5530*/  BSSY B1, `(.L_x_123) ;  /* 0x0000015000017945 */ /* 0x000fe20003800000 */
[----:B------:R-:W-:Y:S01]  /*5540*/  IMAD.WIDE.U32 R210, R154, 0x7, R210 ;  /* 0x000000079ad27825 */ /* 0x000fe200078e00d2 */
[----:B------:R-:W-:-:S03]  /*5550*/  IADD3 R220, P5, R212, R154, RZ ;  /* 0x0000009ad4dc7210 */ /* 0x000fc60007fbe0ff */
[----:B------:R-:W-:Y:S01]  /*5560*/  FFMA R219, R140, R15, R139 ;  /* 0x0000000f8cdb7223 */ /* 0x000fe2000000008b */
[----:B------:R-:W-:Y:S01]  /*5570*/  IADD3 R139, P6, R216, R152, RZ ;  /* 0x00000098d88b7210 */ /* 0x000fe20007fde0ff */
[----:B------:R-:W-:Y:S01]  /*5580*/  IMAD.X R217, R138, 0x1, R155, P4 ;  /* 0x000000018ad97824 */ /* 0x000fe200020e069b */
[----:B------:R-:W-:Y:S02]  /*5590*/  IADD3.X R221, R155, R16, R213, P5, !PT ;  /* 0x000000109bdd7210 */ /* 0x000fe40002ffe4d5 */
[----:B------:R-:W-:Y:S01]  /*55a0*/  IADD3 R212, P5, R210, R154, RZ ;  /* 0x0000009ad2d47210 */ /* 0x000fe20007fbe0ff */
[----:B------:R-:W-:Y:S01]  /*55b0*/  IMAD.X R140, R217, 0x1, R23, P6 ;  /* 0x00000001d98c7824 */ /* 0x000fe200030e0617 */
[----:B------:R-:W-:Y:S02]  /*55c0*/  ISETP.GT.AND P4, PT, R11, 0x69, P2 ;  /* 0x000000690b00780c */ /* 0x000fe40001784270 */
[----:B------:R-:W-:Y:S01]  /*55d0*/  IADD3.X R213, R155, R16, R211, P5, !PT ;  /* 0x000000109bd57210 */ /* 0x000fe20002ffe4d3 */
[----:B------:R-:W-:-:S03]  /*55e0*/  IMAD.WIDE.U32 R210, R9, R154, R220 ;  /* 0x0000009a09d27225 */ /* 0x000fc600078e00dc */
[----:B0-----:R-:W-:-:S04]  /*55f0*/  IADD3 R214, P5, R156, R210, RZ ;  /* 0x000000d29cd67210 */ /* 0x001fc80007fbe0ff */
[----:B------:R-:W-:Y:S02]  /*5600*/  IADD3.X R215, R157, R7, R211, P5, !PT ;  /* 0x000000079dd77210 */ /* 0x000fe40002ffe4d3 */
[----:B------:R-:W-:-:S05]  /*5610*/  IADD3 R210, P5, R18, R208, RZ ;  /* 0x000000d012d27210 */ /* 0x000fca0007fbe0ff */
[----:B------:R-:W-:Y:S01]  /*5620*/  IMAD.X R211, R17, 0x1, R209, P5 ;  /* 0x0000000111d37824 */ /* 0x000fe200028e06d1 */
[----:B------:R-:W-:-:S04]  /*5630*/  LEA R138, P5, R139, UR10, 0x2 ;  /* 0x0000000a8b8a7c11 */ /* 0x000fc8000f8a10ff */
[----:B------:R0:W-:Y:S01]  /*5640*/  @P1 STG.E desc[UR14][R210.64], R219 ;  /* 0x000000dbd2001986 */ /* 0x0001e2000c10190e */
[----:B------:R-:W-:Y:S01]  /*5650*/  LEA.HI.X R139, R139, UR11, R140, 0x2, P5 ;  /* 0x0000000b8b8b7c11 */ /* 0x000fe2000a8f148c */
[----:B------:R-:W-:Y:S07]  /*5660*/  @!P4 BRA `(.L_x_124) ;  /* 0x000000000004c947 */ /* 0x000fee0003800000 */
[----:B------:R0:W5:Y:S02]  /*5670*/  LDG.E.LTC128B R19, desc[UR14][R138.64] ;  /* 0x0000000e8a137981 */ /* 0x000164000c1e1920 */
.L_x_124:
[----:B------:R-:W-:Y:S05]  /*5680*/  BSYNC B1 ;  /* 0x0000000000017941 */ /* 0x000fea0003800000 */
.L_x_123:
[----:B0-----:R-:W-:Y:S01]  /*5690*/  IMAD.WIDE.U32 R138, R9, R154, R212 ;  /* 0x0000009a098a7225 */ /* 0x001fe200078e00d4 */
[----:B------:R-:W-:Y:S01]  /*56a0*/  IADD3 R140, P5, R18, R134, RZ ;  /* 0x00000086128c7210 */ /* 0x000fe20007fbe0ff */
[----:B------:R-:W-:Y:S02]  /*56b0*/  BSSY B1, `(.L_x_125) ;  /* 0x0000012000017945 */ /* 0x000fe40003800000 */
[----:B------:R-:W-:Y:S01]  /*56c0*/  IMAD.WIDE.U32 R214, R5, UR8, R214 ;  /* 0x0000000805d67c25 */ /* 0x000fe2000f8e00d6 */
[----:B------:R-:W-:-:S04]  /*56d0*/  IADD3 R218, P1, R156, R138, RZ ;  /* 0x0000008a9cda7210 */ /* 0x000fc80007f3e0ff */
[----:B------:R-:W-:Y:S01]  /*56e0*/  IADD3.X R219, R157, R7, R139, P1, !PT ;  /* 0x000000079ddb7210 */ /* 0x000fe20000ffe48b */
[----:B------:R-:W-:Y:S01]  /*56f0*/  IMAD.IADD R139, R8, 0x1, R215 ;  /* 0x00000001088b7824 */ /* 0x000fe200078e02d7 */
[----:B------:R-:W-:Y:S01]  /*5700*/  LEA R138, P1, R214, UR10, 0x2 ;  /* 0x0000000ad68a7c11 */ /* 0x000fe2000f8210ff */
[----:B------:R-:W-:-:S03]  /*5710*/  IMAD.WIDE.U32 R218, R5, UR8, R218 ;  /* 0x0000000805da7c25 */ /* 0x000fc6000f8e00da */
[----:B------:R-:W-:Y:S01]  /*5720*/  LEA.HI.X R139, R214, UR11, R139, 0x2, P1 ;  /* 0x0000000bd68b7c11 */ /* 0x000fe200088f148b */
[----:B-----5:R-:W-:Y:S01]  /*5730*/  FMUL R214, R19, R14 ;  /* 0x0000000e13d67220 */ /* 0x020fe20000400000 */
[----:B------:R-:W-:Y:S01]  /*5740*/  ISETP.GT.AND P1, PT, R11, 0x68, P0 ;  /* 0x000000680b00780c */ /* 0x000fe20000724270 */
[----:B------:R-:W-:Y:S02]  /*5750*/  IMAD.IADD R215, R8, 0x1, R219 ;  /* 0x0000000108d77824 */ /* 0x000fe400078e02db */
[----:B------:R-:W-:Y:S01]  /*5760*/  FFMA R223, R141, R15, R214 ;  /* 0x0000000f8ddf7223 */ /* 0x000fe200000000d6 */
[----:B------:R-:W-:Y:S01]  /*5770*/  IMAD.X R141, R17, 0x1, R135, P5 ;  /* 0x00000001118d7824 */ /* 0x000fe200028e0687 */
[----:B------:R-:W-:-:S04]  /*5780*/  LEA R214, P5, R218, UR10, 0x2 ;  /* 0x0000000adad67c11 */ /* 0x000fc8000f8a10ff */
[----:B------:R0:W-:Y:S01]  /*5790*/  @P4 STG.E desc[UR14][R140.64], R223 ;  /* 0x000000df8c004986 */ /* 0x0001e2000c10190e */
[----:B------:R-:W-:-:S03]  /*57a0*/  LEA.HI.X R215, R218, UR11, R215, 0x2, P5 ;  /* 0x0000000bdad77c11 */ /* 0x000fc6000a8f14d7 */
[----:B------:R-:W-:Y:S05]  /*57b0*/  @!P1 BRA `(.L_x_126) ;  /* 0x0000000000049947 */ /* 0x000fea0003800000 */
[----:B------:R0:W5:Y:S02]  /*57c0*/  LDG.E.LTC128B R19, desc[UR14][R138.64+0x20] ;  /* 0x0000200e8a137981 */ /* 0x000164000c1e1920 */
.L_x_126:
[----:B------:R-:W-:Y:S05]  /*57d0*/  BSYNC B1 ;  /* 0x0000000000017941 */ /* 0x000fea0003800000 */
.L_x_125:
[----:B-----5:R-:W-:Y:S01]  /*57e0*/  FMUL R219, R19, R14 ;  /* 0x0000000e13db7220 */ /* 0x020fe20000400000 */
[----:B------:R-:W-:Y:S01]  /*57f0*/  ISETP.GT.AND P4, PT, R11, 0x69, P0 ;  /* 0x000000690b00780c */ /* 0x000fe20000784270 */
[----:B------:R-:W-:Y:S02]  /*5800*/  BSSY B1, `(.L_x_127) ;  /* 0x0000005000017945 */ /* 0x000fe40003800000 */
[----:B------:R-:W-:-:S05]  /*5810*/  FFMA R219, R142, R15, R219 ;  /* 0x0000000f8edb7223 */ /* 0x000fca00000000db */
[----:B------:R0:W-:Y:S05]  /*5820*/  @P1 STG.E desc[UR14][R210.64+0x20], R219 ;  /* 0x000020dbd2001986 */ /* 0x0001ea000c10190e */
[----:B------:R-:W-:Y:S05]  /*5830*/  @!P4 BRA `(.L_x_128) ;  /* 0x000000000004c947 */ /* 0x000fea0003800000 */
[----:B------:R0:W5:Y:S02]  /*5840*/  LDG.E.LTC128B R19, desc[UR14][R214.64+0x20] ;  /* 0x0000200ed6137981 */ /* 0x000164000c1e1920 */
.L_x_128:
[----:B------:R-:W-:Y:S05]  /*5850*/  BSYNC B1 ;  /* 0x0000000000017941 */ /* 0x000fea0003800000 */
.L_x_127:
[----:B------:R-:W-:-:S04]  /*5860*/  IMAD.WIDE.U32 R220, R154, 0x7, R220 ;  /* 0x000000079adc7825 */ /* 0x000fc800078e00dc */
[----:B-----5:R-:W-:Y:S01]  /*5870*/  FMUL R142, R19, R14 ;  /* 0x0000000e138e7220 */ /* 0x020fe20000400000 */
[----:B------:R-:W-:Y:S01]  /*5880*/  BSSY B1, `(.L_x_129) ;  /* 0x000000e000017945 */ /* 0x000fe20003800000 */
[----:B------:R-:W-:Y:S01]  /*5890*/  IMAD.WIDE.U32 R216, R154, 0x7, R216 ;  /* 0x000000079ad87825 */ /* 0x000fe200078e00d8 */
[----:B------:R-:W-:-:S03]  /*58a0*/  IADD3 R220, P1, R220, R154, RZ ;  /* 0x0000009adcdc7210 */ /* 0x000fc60007f3e0ff */
[----:B0-----:R-:W-:Y:S01]  /*58b0*/  FFMA R223, R143, R15, R142 ;  /* 0x0000000f8fdf7223 */ /* 0x001fe2000000008e */
[----:B------:R-:W-:Y:S01]  /*58c0*/  IMAD.IADD R219, R16, 0x1, R217 ;  /* 0x0000000110db7824 */ /* 0x000fe200078e02d9 */
[----:B------:R-:W-:Y:S02]  /*58d0*/  IADD3.X R221, R155, R16, R221, P1, !PT ;  /* 0x000000109bdd7210 */ /* 0x000fe40000ffe4dd */
[----:B------:R-:W-:Y:S01]  /*58e0*/  ISETP.GT.AND P1, PT, R11, 0x70, P2 ;  /* 0x000000700b00780c */ /* 0x000fe20001724270 */
[----:B------:R0:W-:Y:S01]  /*58f0*/  @P4 STG.E desc[UR14][R140.64+0x20], R223 ;  /* 0x000020df8c004986 */ /* 0x0001e2000c10190e */
[----:B------:R-:W-:-:S05]  /*5900*/  IADD3 R143, P4, R152, R216, RZ ;  /* 0x000000d8988f7210 */ /* 0x000fca0007f9e0ff */
[----:B------:R-:W-:Y:S01]  /*5910*/  IMAD.X R218, R219, 0x1, R23, P4 ;  /* 0x00000001dbda7824 */ /* 0x000fe200020e0617 */
[----:B------:R-:W-:-:S04]  /*5920*/  LEA R142, P4, R143, UR10, 0x2 ;  /* 0x0000000a8f8e7c11 */ /* 0x000fc8000f8810ff */
[----:B------:R-:W-:Y:S01]  /*5930*/  LEA.HI.X R143, R143, UR11, R218, 0x2, P4 ;  /* 0x0000000b8f8f7c11 */ /* 0x000fe2000a0f14da */
[----:B0-----:R-:W-:Y:S08]  /*5940*/  @!P1 BRA `(.L_x_130) ;  /* 0x0000000000049947 */ /* 0x001ff00003800000 */
[----:B------:R0:W5:Y:S02]  /*5950*/  LDG.E.LTC128B R19, desc[UR14][R142.64] ;  /* 0x0000000e8e137981 */ /* 0x000164000c1e1920 */
.L_x_130:
[----:B------:R-:W-:Y:S05]  /*5960*/  BSYNC B1 ;  /* 0x0000000000017941 */ /* 0x000fea0003800000 */
.L_x_129:
[-C--:B0-----:R-:W-:Y:S01]  /*5970*/  IMAD.WIDE.U32 R142, R9, R154.reuse, R220 ;  /* 0x0000009a098e7225 */ /* 0x081fe200078e00dc */
[----:B------:R-:W-:Y:S01]  /*5980*/  IADD3 R218, P5, R216, R154, RZ ;  /* 0x0000009ad8da7210 */ /* 0x000fe20007fbe0ff */
[----:B------:R-:W-:Y:S01]  /*5990*/  BSSY B1, `(.L_x_131) ;  /* 0x0000010000017945 */ /* 0x000fe20003800000 */
[----:B------:R-:W-:-:S03]  /*59a0*/  IADD3 R222, P4, R156, R142, RZ ;  /* 0x0000008e9cde7210 */ /* 0x000fc60007f9e0ff */
[----:B------:R-:W-:Y:S01]  /*59b0*/  IMAD.X R219, R219, 0x1, R155, P5 ;  /* 0x00000001dbdb7824 */ /* 0x000fe200028e069b */
[----:B------:R-:W-:Y:S01]  /*59c0*/  IADD3.X R223, R157, R7, R143, P4, !PT ;  /* 0x000000079ddf7210 */ /* 0x000fe200027fe48f */
[----:B-----5:R-:W-:Y:S01]  /*59d0*/  FMUL R143, R19, R14 ;  /* 0x0000000e138f7220 */ /* 0x020fe20000400000 */
[----:B------:R-:W-:-:S03]  /*59e0*/  IADD3 R216, P4, R18, R210, RZ ;  /* 0x000000d212d87210 */ /* 0x000fc60007f9e0ff */
[----:B------:R-:W-:Y:S01]  /*59f0*/  FFMA R225, R144, R15, R143 ;  /* 0x0000000f90e17223 */ /* 0x000fe2000000008f */
[----:B------:R-:W-:Y:S01]  /*5a00*/  IADD3 R143, P5, R218, R152, RZ ;  /* 0x00000098da8f7210 */ /* 0x000fe20007fbe0ff */
[----:B------:R-:W-:Y:S01]  /*5a10*/  IMAD.X R217, R17, 0x1, R211, P4 ;  /* 0x0000000111d97824 */ /* 0x000fe200020e06d3 */
[----:B------:R-:W-:-:S03]  /*5a20*/  ISETP.GT.AND P4, PT, R11, 0x71, P2 ;  /* 0x000000710b00780c */ /* 0x000fc60001784270 */
[----:B------:R-:W-:Y:S01]  /*5a30*/  IMAD.X R144, R219, 0x1, R23, P5 ;  /* 0x00000001db907824 */ /* 0x000fe200028e0617 */
[----:B------:R0:W-:Y:S01]  /*5a40*/  @P1 STG.E desc[UR14][R216.64], R225 ;  /* 0x000000e1d8001986 */ /* 0x0001e2000c10190e */
[----:B------:R-:W-:-:S04]  /*5a50*/  LEA R142, P5, R143, UR10, 0x2 ;  /* 0x0000000a8f8e7c11 */ /* 0x000fc8000f8a10ff */
[----:B------:R-:W-:-:S04]  /*5a60*/  LEA.HI.X R143, R143, UR11, R144, 0x2, P5 ;  /* 0x0000000b8f8f7c11 */ /* 0x000fc8000a8f1490 */
[----:B------:R-:W-:Y:S05]  /*5a70*/  @!P4 BRA `(.L_x_132) ;  /* 0x000000000004c947 */ /* 0x000fea0003800000 */
[----:B------:R0:W5:Y:S02]  /*5a80*/  LDG.E.LTC128B R19, desc[UR14][R142.64] ;  /* 0x0000000e8e137981 */ /* 0x000164000c1e1920 */
.L_x_132:
[----:B------:R-:W-:Y:S05]  /*5a90*/  BSYNC B1 ;  /* 0x0000000000017941 */ /* 0x000fea0003800000 */
.L_x_131:
[----:B------:R-:W-:Y:S01]  /*5aa0*/  IMAD.WIDE.U32 R222, R5, UR8, R222 ;  /* 0x0000000805de7c25 */ /* 0x000fe2000f8e00de */
[----:B------:R-:W-:Y:S01]  /*5ab0*/  ISETP.GT.AND P5, PT, R11, 0x70, P0 ;  /* 0x000000700b00780c */ /* 0x000fe200007a4270 */
[----:B------:R-:W-:Y:S02]  /*5ac0*/  BSSY B1, `(.L_x_133) ;  /* 0x000000c000017945 */ /* 0x000fe40003800000 */
[----:B0-----:R-:W-:Y:S01]  /*5ad0*/  IMAD.IADD R143, R8, 0x1, R223 ;  /* 0x00000001088f7824 */ /* 0x001fe200078e02df */
[----:B------:R-:W-:Y:S01]  /*5ae0*/  LEA R142, P1, R222, UR10, 0x2 ;  /* 0x0000000ade8e7c11 */ /* 0x000fe2000f8210ff */
[----:B------:R-:W-:-:S03]  /*5af0*/  IMAD.WIDE.U32 R212, R154, 0x7, R212 ;  /* 0x000000079ad47825 */ /* 0x000fc600078e00d4 */
[----:B------:R-:W-:Y:S01]  /*5b00*/  LEA.HI.X R143, R222, UR11, R143, 0x2, P1 ;  /* 0x0000000bde8f7c11 */ /* 0x000fe200088f148f */
[----:B-----5:R-:W-:Y:S01]  /*5b10*/  FMUL R222, R19, R14 ;  /* 0x0000000e13de7220 */ /* 0x020fe20000400000 */
[----:B------:R-:W-:-:S03]  /*5b20*/  IADD3 R144, P1, R18, R140, RZ ;  /* 0x0000008c12907210 */ /* 0x000fc60007f3e0ff */
[----:B------:R-:W-:Y:S02]  /*5b30*/  FFMA R223, R145, R15, R222 ;  /* 0x0000000f91df7223 */ /* 0x000fe400000000de */
[----:B------:R-:W-:-:S05]  /*5b40*/  IMAD.X R145, R17, 0x1, R141, P1 ;  /* 0x0000000111917824 */ /* 0x000fca00008e068d */
[----:B------:R0:W-:Y:S01]  /*5b50*/  @P4 STG.E desc[UR14][R144.64], R223 ;  /* 0x000000df90004986 */ /* 0x0001e2000c10190e */
[----:B------:R-:W-:Y:S05]  /*5b60*/  @!P5 BRA `(.L_x_134) ;  /* 0x000000000004d947 */ /* 0x000fea0003800000 */
[----:B------:R0:W5:Y:S02]  /*5b70*/  LDG.E.LTC128B R19, desc[UR14][R142.64+0x20] ;  /* 0x0000200e8e137981 */ /* 0x000164000c1e1920 */
.L_x_134:
[----:B------:R-:W-:Y:S05]  /*5b80*/  BSYNC B1 ;  /* 0x0000000000017941 */ /* 0x000fea0003800000 */
.L_x_133:
[----:B------:R-:W-:Y:S01]  /*5b90*/  IADD3 R224, P1, R212, R154, RZ ;  /* 0x0000009ad4e07210 */ /* 0x000fe20007f3e0ff */
[----:B0----5:R-:W-:Y:S01]  /*5ba0*/  FMUL R223, R19, R14 ;  /* 0x0000000e13df7220 */ /* 0x021fe20000400000 */
[----:B------:R-:W-:Y:S02]  /*5bb0*/  BSSY B1, `(.L_x_135) ;  /* 0x000000e000017945 */ /* 0x000fe40003800000 */
[----:B------:R-:W-:Y:S01]  /*5bc0*/  IADD3.X R225, R155, R16, R213, P1, !PT ;  /* 0x000000109be17210 */ /* 0x000fe20000ffe4d5 */
[----:B------:R-:W-:Y:S02]  /*5bd0*/  FFMA R227, R146, R15, R223 ;  /* 0x0000000f92e37223 */ /* 0x000fe400000000df */
[----:B------:R-:W-:-:S03]  /*5be0*/  IMAD.WIDE.U32 R212, R9, R154, R224 ;  /* 0x0000009a09d47225 */ /* 0x000fc600078e00e0 */
[----:B------:R0:W-:Y:S01]  /*5bf0*/  @P5 STG.E desc[UR14][R216.64+0x20], R227 ;  /* 0x000020e3d8005986 */ /* 0x0001e2000c10190e */
[----:B------:R-:W-:-:S04]  /*5c00*/  IADD3 R222, P1, R156, R212, RZ ;  /* 0x000000d49cde7210 */ /* 0x000fc80007f3e0ff */
[----:B------:R-:W-:-:S03]  /*5c10*/  IADD3.X R223, R157, R7, R213, P1, !PT ;  /* 0x000000079ddf7210 */ /* 0x000fc60000ffe4d5 */
[----:B------:R-:W-:-:S04]  /*5c20*/  IMAD.WIDE.U32 R222, R5, UR8, R222 ;  /* 0x0000000805de7c25 */ /* 0x000fc8000f8e00de */
[----:B------:R-:W-:Y:S01]  /*5c30*/  IMAD.IADD R213, R8, 0x1, R223 ;  /* 0x0000000108d57824 */ /* 0x000fe200078e02df */
[----:B------:R-:W-:-:S04]  /*5c40*/  LEA R212, P1, R222, UR10, 0x2 ;  /* 0x0000000aded47c11 */ /* 0x000fc8000f8210ff */
[----:B------:R-:W-:Y:S02]  /*5c50*/  LEA.HI.X R213, R222, UR11, R213, 0x2, P1 ;  /* 0x0000000bded57c11 */ /* 0x000fe400088f14d5 */
[----:B------:R-:W-:-:S13]  /*5c60*/  ISETP.GT.AND P1, PT, R11, 0x71, P0 ;  /* 0x000000710b00780c */ /* 0x000fda0000724270 */
[----:B0-----:R-:W-:Y:S05]  /*5c70*/  @!P1 BRA `(.L_x_136) ;  /* 0x0000000000049947 */ /* 0x001fea0003800000 */
[----:B------:R0:W5:Y:S02]  /*5c80*/  LDG.E.LTC128B R19, desc[UR14][R212.64+0x20] ;  /* 0x0000200ed4137981 */ /* 0x000164000c1e1920 */
.L_x_136:
[----:B------:R-:W-:Y:S05]  /*5c90*/  BSYNC B1 ;  /* 0x0000000000017941 */ /* 0x000fea0003800000 */
.L_x_135:
[----:B-----5:R-:W-:Y:S01]  /*5ca0*/  FMUL R22, R19, R14 ;  /* 0x0000000e13167220 */ /* 0x020fe20000400000 */
[C---:B------:R-:W-:Y:S01]  /*5cb0*/  IMAD.WIDE.U32 R220, R154.reuse, 0x7, R220 ;  /* 0x000000079adc7825 */ /* 0x040fe200078e00dc */
[----:B------:R-:W-:Y:S03]  /*5cc0*/  BSSY B1, `(.L_x_137) ;  /* 0x000001a000017945 */ /* 0x000fe60003800000 */
[----:B------:R-:W-:Y:S01]  /*5cd0*/  FFMA R223, R147, R15, R22 ;  /* 0x0000000f93df7223 */ /* 0x000fe20000000016 */
[----:B------:R-:W-:Y:S01]  /*5ce0*/  IMAD.WIDE.U32 R218, R154, 0x7, R218 ;  /* 0x000000079ada7825 */ /* 0x000fe200078e00da */
[----:B------:R-:W-:-:S03]  /*5cf0*/  IADD3 R146, P6, R220, R154, RZ ;  /* 0x0000009adc927210 */ /* 0x000fc60007fde0ff */
[----:B------:R-:W-:Y:S01]  /*5d00*/  IMAD.WIDE.U32 R224, R154, 0x7, R224 ;  /* 0x000000079ae07825 */ /* 0x000fe200078e00e0 */
[----:B------:R0:W-:Y:S01]  /*5d10*/  @P1 STG.E desc[UR14][R144.64+0x20], R223 ;  /* 0x000020df90001986 */ /* 0x0001e2000c10190e */
[C---:B------:R-:W-:Y:S02]  /*5d20*/  IADD3 R22, P1, R152.reuse, R218, RZ ;  /* 0x000000da98167210 */ /* 0x040fe40007f3e0ff */
[----:B------:R-:W-:Y:S01]  /*5d30*/  IADD3 R152, P4, P5, R152, R154, R218 ;  /* 0x0000009a98987210 */ /* 0x000fe20007d9e0da */
[----:B------:R-:W-:Y:S01]  /*5d40*/  IMAD.IADD R153, R16, 0x1, R219 ;  /* 0x0000000110997824 */ /* 0x000fe200078e02db */
[----:B------:R-:W-:Y:S02]  /*5d50*/  IADD3.X R147, R155, R16, R221, P6, !PT ;  /* 0x000000109b937210 */ /* 0x000fe400037fe4dd */
[-C--:B------:R-:W-:Y:S01]  /*5d60*/  IADD3 R218, P6, R224, R154.reuse, RZ ;  /* 0x0000009ae0da7210 */ /* 0x080fe20007fde0ff */
[----:B------:R-:W-:-:S03]  /*5d70*/  IMAD.WIDE.U32 R146, R9, R154, R146 ;  /* 0x0000009a09927225 */ /* 0x000fc600078e0092 */
[----:B------:R-:W-:Y:S02]  /*5d80*/  IADD3.X R219, R155, R16, R225, P6, !PT ;  /* 0x000000109bdb7210 */ /* 0x000fe400037fe4e1 */
[----:B------:R-:W-:Y:S01]  /*5d90*/  IADD3 R146, P6, R156, R146, RZ ;  /* 0x000000929c927210 */ /* 0x000fe20007fde0ff */
[----:B------:R-:W-:-:S03]  /*5da0*/  IMAD.WIDE.U32 R218, R9, R154, R218 ;  /* 0x0000009a09da7225 */ /* 0x000fc600078e00da */
[----:B------:R-:W-:Y:S02]  /*5db0*/  IADD3.X R147, R157, R7, R147, P6, !PT ;  /* 0x000000079d937210 */ /* 0x000fe400037fe493 */
[----:B------:R-:W-:-:S04]  /*5dc0*/  IADD3 R156, P6, R156, R218, RZ ;  /* 0x000000da9c9c7210 */ /* 0x000fc80007fde0ff */
[----:B------:R-:W-:Y:S01]  /*5dd0*/  IADD3.X R157, R157, R7, R219, P6, !PT ;  /* 0x000000079d9d7210 */ /* 0x000fe200037fe4db */
[----:B------:R-:W-:Y:S01]  /*5de0*/  IMAD.MOV.U32 R7, RZ, RZ, R19 ;  /* 0x000000ffff077224 */ /* 0x000fe200078e0013 */
[----:B------:R-:W-:Y:S01]  /*5df0*/  IADD3.X R219, R23, R155, R153, P4, P5 ;  /* 0x0000009b17db7210 */ /* 0x000fe200027ea499 */
[----:B------:R-:W-:Y:S01]  /*5e00*/  IMAD.X R23, R153, 0x1, R23, P1 ;  /* 0x0000000199177824 */ /* 0x000fe200008e0617 */
[----:B------:R-:W-:Y:S02]  /*5e10*/  ISETP.GT.AND P5, PT, R11, 0x78, P2 ;  /* 0x000000780b00780c */ /* 0x000fe400017a4270 */
[----:B------:R-:W-:-:S04]  /*5e20*/  LEA R154, P1, R22, UR10, 0x2 ;  /* 0x0000000a169a7c11 */ /* 0x000fc8000f8210ff */
[----:B------:R-:W-:-:S07]  /*5e30*/  LEA.HI.X R155, R22, UR11, R23, 0x2, P1 ;  /* 0x0000000b169b7c11 */ /* 0x000fce00088f1417 */
[----:B0-----:R-:W-:Y:S05]  /*5e40*/  @!P5 BRA `(.L_x_138) ;  /* 0x000000000004d947 */ /* 0x001fea0003800000 */
[----:B------:R0:W5:Y:S02]  /*5e50*/  LDG.E.LTC128B R7, desc[UR14][R154.64] ;  /* 0x0000000e9a077981 */ /* 0x000164000c1e1920 */
.L_x_138:
[----:B------:R-:W-:Y:S05]  /*5e60*/  BSYNC B1 ;  /* 0x0000000000017941 */ /* 0x000fea0003800000 */
.L_x_137:
[C---:B------:R-:W-:Y:S01]  /*5e70*/  IADD3 R16, P4, R18.reuse, R144, RZ ;  /* 0x0000009012107210 */ /* 0x040fe20007f9e0ff */
[----:B-----5:R-:W-:Y:S01]  /*5e80*/  FMUL R9, R7, R14 ;  /* 0x0000000e07097220 */ /* 0x020fe20000400000 */
[----:B------:R-:W-:Y:S01]  /*5e90*/  IADD3 R18, P1, R18, R216, RZ ;  /* 0x000000d812127210 */ /* 0x000fe20007f3e0ff */
[----:B------:R-:W-:Y:S01]  /*5ea0*/  BSSY B1, `(.L_x_139) ;  /* 0x000000b000017945 */ /* 0x000fe20003800000 */
[----:B------:R-:W-:Y:S01]  /*5eb0*/  ISETP.GT.AND P2, PT, R11, 0x79, P2 ;  /* 0x000000790b00780c */ /* 0x000fe20001744270 */
[----:B------:R-:W-:Y:S01]  /*5ec0*/  FFMA R9, R148, R15, R9 ;  /* 0x0000000f94097223 */ /* 0x000fe20000000009 */
[----:B------:R-:W-:-:S04]  /*5ed0*/  IMAD.WIDE.U32 R146, R5, UR8, R146 ;  /* 0x0000000805927c25 */ /* 0x000fc8000f8e0092 */
[C---:B------:R-:W-:Y:S01]  /*5ee0*/  IMAD.X R19, R17.reuse, 0x1, R217, P1 ;  /* 0x0000000111137824 */ /* 0x040fe200008e06d9 */
[----:B------:R-:W-:Y:S01]  /*5ef0*/  LEA R22, P1, R152, UR10, 0x2 ;  /* 0x0000000a98167c11 */ /* 0x000fe2000f8210ff */
[----:B------:R-:W-:-:S03]  /*5f00*/  IMAD.X R17, R17, 0x1, R145, P4 ;  /* 0x0000000111117824 */ /* 0x000fc600020e0691 */
[----:B------:R0:W-:Y:S01]  /*5f10*/  @P5 STG.E desc[UR14][R18.64], R9 ;  /* 0x0000000912005986 */ /* 0x0001e2000c10190e */
[----:B------:R-:W-:Y:S01]  /*5f20*/  LEA.HI.X R23, R152, UR11, R219, 0x2, P1 ;  /* 0x0000000b98177c11 */ /* 0x000fe200088f14db */
[----:B------:R-:W-:Y:S07]  /*5f30*/  @!P2 BRA `(.L_x_140) ;  /* 0x000000000004a947 */ /* 0x000fee0003800000 */
[----:B------:R0:W5:Y:S02]  /*5f40*/  LDG.E.LTC128B R7, desc[UR14][R22.64] ;  /* 0x0000000e16077981 */ /* 0x000164000c1e1920 */
.L_x_140:
[----:B------:R-:W-:Y:S05]  /*5f50*/  BSYNC B1 ;  /* 0x0000000000017941 */ /* 0x000fea0003800000 */
.L_x_139:
[----:B-----5:R-:W-:Y:S01]  /*5f60*/  FMUL R148, R7, R14 ;  /* 0x0000000e07947220 */ /* 0x020fe20000400000 */
[----:B------:R-:W-:Y:S01]  /*5f70*/  ISETP.GT.AND P4, PT, R11, 0x78, P0 ;  /* 0x000000780b00780c */ /* 0x000fe20000784270 */
[----:B0-----:R-:W-:Y:S01]  /*5f80*/  IMAD.IADD R9, R8, 0x1, R147 ;  /* 0x0000000108097824 */ /* 0x001fe200078e0293 */
[C---:B------:R-:W-:Y:S01]  /*5f90*/  LEA R22, P1, R146.reuse, UR10, 0x2 ;  /* 0x0000000a92167c11 */ /* 0x040fe2000f8210ff */
[----:B------:R-:W-:Y:S01]  /*5fa0*/  FFMA R149, R149, R15, R148 ;  /* 0x0000000f95957223 */ /* 0x000fe20000000094 */
[----:B------:R-:W-:Y:S01]  /*5fb0*/  BSSY B1, `(.L_x_141) ;  /* 0x0000006000017945 */ /* 0x000fe20003800000 */
[----:B------:R-:W-:Y:S01]  /*5fc0*/  IMAD.WIDE.U32 R156, R5, UR8, R156 ;  /* 0x00000008059c7c25 */ /* 0x000fe2000f8e009c */
[----:B------:R-:W-:Y:S02]  /*5fd0*/  LEA.HI.X R23, R146, UR11, R9, 0x2, P1 ;  /* 0x0000000b92177c11 */ /* 0x000fe400088f1409 */
[----:B------:R0:W-:Y:S05]  /*5fe0*/  @P2 STG.E desc[UR14][R16.64], R149 ;  /* 0x0000009510002986 */ /* 0x0001ea000c10190e */
[----:B------:R-:W-:Y:S05]  /*5ff0*/  @!P4 BRA `(.L_x_142) ;  /* 0x000000000004c947 */ /* 0x000fea0003800000 */
[----:B------:R0:W5:Y:S02]  /*6000*/  LDG.E.LTC128B R7, desc[UR14][R22.64+0x20] ;  /* 0x0000200e16077981 */ /* 0x000164000c1e1920 */
.L_x_142:
[----:B------:R-:W-:Y:S05]  /*6010*/  BSYNC B1 ;  /* 0x0000000000017941 */ /* 0x000fea0003800000 */
.L_x_141:
[----:B-----5:R-:W-:Y:S01]  /*6020*/  FMUL R5, R7, R14 ;  /* 0x0000000e07057220 */ /* 0x020fe20000400000 */
[----:B------:R-:W-:Y:S01]  /*6030*/  ISETP.GT.AND P1, PT, R11, 0x79, P0 ;  /* 0x000000790b00780c */ /* 0x000fe20000724270 */
[----:B------:R-:W-:Y:S01]  /*6040*/  IMAD.IADD R9, R8, 0x1, R157 ;  /* 0x0000000108097824 */ /* 0x000fe200078e029d */
[----:B------:R-:W-:Y:S01]  /*6050*/  LEA R8, P2, R156, UR10, 0x2 ;  /* 0x0000000a9c087c11 */ /* 0x000fe2000f8410ff */
[----:B------:R-:W-:Y:S01]  /*6060*/  FFMA R5, R150, R15, R5 ;  /* 0x0000000f96057223 */ /* 0x000fe20000000005 */
[----:B------:R-:W-:Y:S01]  /*6070*/  BSSY B1, `(.L_x_143) ;  /* 0x0000006000017945 */ /* 0x000fe20003800000 */
[----:B------:R-:W-:Y:S02]  /*6080*/  ISETP.GT.AND P0, PT, R12, 0x80, PT ;  /* 0x000000800c00780c */ /* 0x000fe40003f04270 */
[----:B------:R-:W-:Y:S01]  /*6090*/  LEA.HI.X R9, R156, UR11, R9, 0x2, P2 ;  /* 0x0000000b9c097c11 */ /* 0x000fe200090f1409 */
[----:B------:R0:W-:Y:S05]  /*60a0*/  @P4 STG.E desc[UR14][R18.64+0x20], R5 ;  /* 0x0000200512004986 */ /* 0x0001ea000c10190e */
[----:B------:R-:W-:Y:S05]  /*60b0*/  @!P1 BRA `(.L_x_144) ;  /* 0x0000000000049947 */ /* 0x000fea0003800000 */
[----:B------:R0:W5:Y:S02]  /*60c0*/  LDG.E.LTC128B R7, desc[UR14][R8.64+0x20] ;  /* 0x0000200e08077981 */ /* 0x000164000c1e1920 */
.L_x_144:
[----:B------:R-:W-:Y:S05]  /*60d0*/  BSYNC B1 ;  /* 0x0000000000017941 */ /* 0x000fea0003800000 */
.L_x_143:
[----:B-----5:R-:W-:Y:S01]  /*60e0*/  FMUL R146, R7, R14 ;  /* 0x0000000e07927220 */ /* 0x020fe20000400000 */
[----:B------:R-:W-:Y:S01]  /*60f0*/  ISETP.GT.AND P2, PT, R11, RZ, P0 ;  /* 0x000000ff0b00720c */ /* 0x000fe20000744270 */
[----:B------:R-:W-:Y:S02]  /*6100*/  BSSY B1, `(.L_x_145) ;  /* 0x0000005000017945 */ /* 0x000fe40003800000 */
[----:B------:R-:W-:-:S05]  /*6110*/  FFMA R151, R151, R15, R146 ;  /* 0x0000000f97977223 */ /* 0x000fca0000000092 */
[----:B------:R0:W-:Y:S05]  /*6120*/  @P1 STG.E desc[UR14][R16.64+0x20], R151 ;  /* 0x0000209710001986 */ /* 0x0001ea000c10190e */
[----:B------:R-:W-:Y:S05]  /*6130*/  @!P2 BRA `(.L_x_146) ;  /* 0x000000000004a947 */ /* 0x000fea0003800000 */
[----:B------:R0:W5:Y:S02]  /*6140*/  LDG.E.LTC128B R7, desc[UR14][R158.64+0x200] ;  /* 0x0002000e9e077981 */ /* 0x000164000c1e1920 */
.L_x_146:
[----:B------:R-:W-:Y:S05]  /*6150*/  BSYNC B1 ;  /* 0x0000000000017941 */ /* 0x000fea0003800000 */
.L_x_145:
[----:B0----5:R-:W-:Y:S01]  /*6160*/  FMUL R5, R7, R14 ;  /* 0x0000000e07057220 */ /* 0x021fe20000400000 */
[----:B------:R-:W-:Y:S01]  /*6170*/  ISETP.GT.AND P4, PT, R11, 0x1, P0 ;  /* 0x000000010b00780c */ /* 0x000fe20000784270 */
[----:B------:R-:W-:Y:S01]  /*6180*/  BSSY B1, `(.L_x_147) ;  /* 0x0000006000017945 */ /* 0x000fe20003800000 */
[----:B------:R-:W-:Y:S01]  /*6190*/  ISETP.GT.AND P1, PT, R12, 0x88, PT ;  /* 0x000000880c00780c */ /* 0x000fe20003f24270 */
[----:B------:R-:W-:-:S05]  /*61a0*/  FFMA R5, R24, R15, R5 ;  /* 0x0000000f18057223 */ /* 0x000fca0000000005 */
[----:B------:R0:W-:Y:S05]  /*61b0*/  @P2 STG.E desc[UR14][R20.64+0x200], R5 ;  /* 0x0002000514002986 */ /* 0x0001ea000c10190e */
[----:B------:R-:W-:Y:S05]  /*61c0*/  @!P4 BRA `(.L_x_148) ;  /* 0x000000000004c947 */ /* 0x000fea0003800000 */
[----:B------:R0:W5:Y:S02]  /*61d0*/  LDG.E.LTC128B R7, desc[UR14][R88.64+0x200] ;  /* 0x0002000e58077981 */ /* 0x000164000c1e1920 */
.L_x_148:
[----:B------:R-:W-:Y:S05]  /*61e0*/  BSYNC B1 ;  /* 0x0000000000017941 */ /* 0x000fea0003800000 */
.L_x_147:
[----:B-----5:R-:W-:Y:S01]  /*61f0*/  FMUL R12, R7, R14 ;  /* 0x0000000e070c7220 */ /* 0x020fe20000400000 */
[----:B------:R-:W-:Y:S01]  /*6200*/  ISETP.GT.AND P2, PT, R11, RZ, P1 ;  /* 0x000000ff0b00720c */ /* 0x000fe20000f44270 */
[----:B------:R-:W-:Y:S02]  /*6210*/  BSSY B1, `(.L_x_149) ;  /* 0x0000005000017945 */ /* 0x000fe40003800000 */
[----:B------:R-:W-:-:S05]  /*6220*/  FFMA R25, R25, R15, R12 ;  /* 0x0000000f19197223 */ /* 0x000fca000000000c */
[----:B------:R0:W-:Y:S05]  /*6230*/  @P4 STG.E desc[UR14][R160.64+0x200], R25 ;  /* 0x00020019a0004986 */ /* 0x0001ea000c10190e */
[----:B------:R-:W-:Y:S05]  /*6240*/  @!P2 BRA `(.L_x_150) ;  /* 0x000000000004a947 */ /* 0x000fea0003800000 */
[----:B------:R0:W5:Y:S02]  /*6250*/  LDG.E.LTC128B R7, desc[UR14][R158.64+0x220] ;  /* 0x0002200e9e077981 */ /* 0x000164000c1e1920 */
.L_x_150:
[----:B------:R-:W-:Y:S05]  /*6260*/  BSYNC B1 ;  /* 0x0000000000017941 */ /* 0x000fea0003800000 */
.L_x_149:
[----:B0----5:R-:W-:Y:S01]  /*6270*/  FMUL R5, R7, R14 ;  /* 0x0000000e07057220 */ /* 0x021fe20000400000 */
[----:B------:R-:W-:Y:S01]  /*6280*/  ISETP.GT.AND P4, PT, R11, 0x1, P1 ;  /* 0x000000010b00780c */ /* 0x000fe20000f84270 */
[----:B------:R-:W-:Y:S02]  /*6290*/  BSSY B1, `(.L_x_151) ;  /* 0x0000005000017945 */ /* 0x000fe40003800000 */
[----:B------:R-:W-:-:S05]  /*62a0*/  FFMA R5, R26, R15, R5 ;  /* 0x0000000f1a057223 */ /* 0x000fca0000000005 */
[----:B------:R0:W-:Y:S05]  /*62b0*/  @P2 STG.E desc[UR14][R20.64+0x220], R5 ;  /* 0x0002200514002986 */ /* 0x0001ea000c10190e */
[----:B------:R-:W-:Y:S05]  /*62c0*/  @!P4 BRA `(.L_x_152) ;  /* 0x000000000004c947 */ /* 0x000fea0003800000 */
[----:B------:R0:W5:Y:S02]  /*62d0*/  LDG.E.LTC128B R7, desc[UR14][R88.64+0x220] ;  /* 0x0002200e58077981 */ /* 0x000164000c1e1920 */
.L_x_152:
[----:B------:R-:W-:Y:S05]  /*62e0*/  BSYNC B1 ;  /* 0x0000000000017941 */ /* 0x000fea0003800000 */
.L_x_151:
[----:B-----5:R-:W-:Y:S01]  /*62f0*/  FMUL R12, R7, R14 ;  /* 0x0000000e070c7220 */ /* 0x020fe20000400000 */
[----:B------:R-:W-:Y:S01]  /*6300*/  ISETP.GT.AND P2, PT, R11, 0x8, P0 ;  /* 0x000000080b00780c */ /* 0x000fe20000744270 */
[----:B------:R-:W-:Y:S02]  /*6310*/  BSSY B1, `(.L_x_153) ;  /* 0x0000005000017945 */ /* 0x000fe40003800000 */
[----:B------:R-:W-:-:S05]  /*6320*/  FFMA R27, R27, R15, R12 ;  /* 0x0000000f1b1b7223 */ /* 0x000fca000000000c */
[----:B------:R0:W-:Y:S05]  /*6330*/  @P4 STG.E desc[UR14][R160.64+0x220], R27 ;  /* 0x0002201ba0004986 */ /* 0x0001ea000c10190e */
[----:B------:R-:W-:Y:S05]  /*6340*/  @!P2 BRA `(.L_x_154) ;  /* 0x000000000004a947 */ /* 0x000fea0003800000 */
[----:B------:R0:W5:Y:S02]  /*6350*/  LDG.E.LTC128B R7, desc[UR14][R90.64+0x200] ;  /* 0x0002000e5a077981 */ /* 0x000164000c1e1920 */
.L_x_154:
[----:B------:R-:W-:Y:S05]  /*6360*/  BSYNC B1 ;  /* 0x0000000000017941 */ /* 0x000fea0003800000 */
.L_x_153:
[----:B0----5:R-:W-:Y:S01]  /*6370*/  FMUL R5, R7, R14 ;  /* 0x0000000e07057220 */ /* 0x021fe20000400000 */
[----:B------:R-:W-:Y:S01]  /*6380*/  ISETP.GT.AND P4, PT, R11, 0x9, P0 ;  /* 0x000000090b00780c */ /* 0x000fe20000784270 */
[----:B------:R-:W-:Y:S02]  /*6390*/  BSSY B1, `(.L_x_155) ;  /* 0x0000005000017945 */ /* 0x000fe40003800000 */
[----:B------:R-:W-:-:S05]  /*63a0*/  FFMA R5, R28, R15, R5 ;  /* 0x0000000f1c057223 */ /* 0x000fca0000000005 */
[----:B------:R0:W-:Y:S05]  /*63b0*/  @P2 STG.E desc[UR14][R162.64+0x200], R5 ;  /* 0x00020005a2002986 */ /* 0x0001ea000c10190e */
[----:B------:R-:W-:Y:S05]  /*63c0*/  @!P4 BRA `(.L_x_156) ;  /* 0x000000000004c947 */ /* 0x000fea0003800000 */
[----:B------:R0:W5:Y:S02]  /*63d0*/  LDG.E.LTC128B R7, desc[UR14][R164.64+0x200] ;  /* 0x0002000ea4077981 */ /* 0x000164000c1e1920 */
.L_x_156:
[----:B------:R-:W-:Y:S05]  /*63e0*/  BSYNC B1 ;  /* 0x0000000000017941 */ /* 0x000fea0003800000 */
.L_x_155:
[----:B-----5:R-:W-:Y:S01]  /*63f0*/  FMUL R12, R7, R14 ;  /* 0x0000000e070c7220 */ /* 0x020fe20000400000 */
[----:B------:R-:W-:Y:S01]  /*6400*/  ISETP.GT.AND P2, PT, R11, 0x8, P1 ;  /* 0x000000080b00780c */ /* 0x000fe20000f44270 */
[----:B------:R-:W-:Y:S02]  /*6410*/  BSSY B1, `(.L_x_157) ;  /* 0x0000005000017945 */ /* 0x000fe40003800000 */
[----:B------:R-:W-:-:S05]  /*6420*/  FFMA R29, R29, R15, R12 ;  /* 0x0000000f1d1d7223 */ /* 0x000fca000000000c */
[----:B------:R0:W-:Y:S05]  /*6430*/  @P4 STG.E desc[UR14][R166.64+0x200], R29 ;  /* 0x0002001da6004986 */ /* 0x0001ea000c10190e */
[----:B------:R-:W-:Y:S05]  /*6440*/  @!P2 BRA `(.L_x_158) ;  /* 0x000000000004a947 */ /* 0x000fea0003800000 */
[----:B------:R0:W5:Y:S02]  /*6450*/  LDG.E.LTC128B R7, desc[UR14][R90.64+0x220] ;  /* 0x0002200e5a077981 */ /* 0x000164000c1e1920 */
.L_x_158:
[----:B------:R-:W-:Y:S05]  /*6460*/  BSYNC B1 ;  /* 0x0000000000017941 */ /* 0x000fea0003800000 */
.L_x_157:
[----:B0----5:R-:W-:Y:S01]  /*6470*/  FMUL R5, R7, R14 ;  /* 0x0000000e07057220 */ /* 0x021fe20000400000 */
[----:B------:R-:W-:Y:S01]  /*6480*/  ISETP.GT.AND P4, PT, R11, 0x9, P1 ;  /* 0x000000090b00780c */ /* 0x000fe20000f84270 */
[----:B------:R-:W-:Y:S02]  /*6490*/  BSSY B1, `(.L_x_159) ;  /* 0x0000005000017945 */ /* 0x000fe40003800000 */
[----:B------:R-:W-:-:S05]  /*64a0*/  FFMA R5, R30, R15, R5 ;  /* 0x0000000f1e057223 */ /* 0x000fca0000000005 */
[----:B------:R0:W-:Y:S05]  /*64b0*/  @P2 STG.E desc[UR14][R162.64+0x220], R5 ;  /* 0x00022005a2002986 */ /* 0x0001ea000c10190e */
[----:B------:R-:W-:Y:S05]  /*64c0*/  @!P4 BRA `(.L_x_160) ;  /* 0x000000000004c947 */ /* 0x000fea0003800000 */
[----:B------:R0:W5:Y:S02]  /*64d0*/  LDG.E.LTC128B R7, desc[UR14][R164.64+0x220] ;  /* 0x0002200ea4077981 */ /* 0x000164000c1e1920 */
.L_x_160:
[----:B------:R-:W-:Y:S05]  /*64e0*/  BSYNC B1 ;  /* 0x0000000000017941 */ /* 0x000fea0003800000 */
.L_x_159:
[----:B-----5:R-:W-:Y:S01]  /*64f0*/  FMUL R12, R7, R14 ;  /* 0x0000000e070c7220 */ /* 0x020fe20000400000 */
[----:B------:R-:W-:Y:S01]  /*6500*/  ISETP.GT.AND P2, PT, R11, 0x10, P0 ;  /* 0x000000100b00780c */ /* 0x000fe20000744270 */
[----:B------:R-:W-:Y:S02]  /*6510*/  BSSY B1, `(.L_x_161) ;  /* 0x0000005000017945 */ /* 0x000fe40003800000 */
[----:B------:R-:W-:-:S05]  /*6520*/  FFMA R31, R31, R15, R12 ;  /* 0x0000000f1f1f7223 */ /* 0x000fca000000000c */
[----:B------:R0:W-:Y:S05]  /*6530*/  @P4 STG.E desc[UR14][R166.64+0x220], R31 ;  /* 0x0002201fa6004986 */ /* 0x0001ea000c10190e */
[----:B------:R-:W-:Y:S05]  /*6540*/  @!P2 BRA `(.L_x_162) ;  /* 0x000000000004a947 */ /* 0x000fea0003800000 */
[----:B------:R0:W5:Y:S02]  /*6550*/  LDG.E.LTC128B R7, desc[UR14][R96.64+0x200] ;  /* 0x0002000e60077981 */ /* 0x000164000c1e1920 */
.L_x_162:
[----:B------:R-:W-:Y:S05]  /*6560*/  BSYNC B1 ;  /* 0x0000000000017941 */ /* 0x000fea0003800000 */
.L_x_161:
[----:B0----5:R-:W-:Y:S01]  /*6570*/  FMUL R5, R7, R14 ;  /* 0x0000000e07057220 */ /* 0x021fe20000400000 */
[----:B------:R-:W-:Y:S01]  /*6580*/  ISETP.GT.AND P4, PT, R11, 0x11, P0 ;  /* 0x000000110b00780c */ /* 0x000fe20000784270 */
[----:B------:R-:W-:Y:S02]  /*6590*/  BSSY B1, `(.L_x_163) ;  /* 0x0000005000017945 */ /* 0x000fe40003800000 */
[----:B------:R-:W-:-:S05]  /*65a0*/  FFMA R5, R32, R15, R5 ;  /* 0x0000000f20057223 */ /* 0x000fca0000000005 */
[----:B------:R0:W-:Y:S05]  /*65b0*/  @P2 STG.E desc[UR14][R92.64+0x200], R5 ;  /* 0x000200055c002986 */ /* 0x0001ea000c10190e */
[----:B------:R-:W-:Y:S05]  /*65c0*/  @!P4 BRA `(.L_x_164) ;  /* 0x000000000004c947 */ /* 0x000fea0003800000 */
[----:B------:R0:W5:Y:S02]  /*65d0*/  LDG.E.LTC128B R7, desc[UR14][R94.64+0x200] ;  /* 0x0002000e5e077981 */ /* 0x000164000c1e1920 */
.L_x_164:
[----:B------:R-:W-:Y:S05]  /*65e0*/  BSYNC B1 ;  /* 0x0000000000017941 */ /* 0x000fea0003800000 */
.L_x_163:
[----:B-----5:R-:W-:Y:S01]  /*65f0*/  FMUL R12, R7, R14 ;  /* 0x0000000e070c7220 */ /* 0x020fe20000400000 */
[----:B------:R-:W-:Y:S01]  /*6600*/  ISETP.GT.AND P2, PT, R11, 0x10, P1 ;  /* 0x000000100b00780c */ /* 0x000fe20000f44270 */
[----:B------:R-:W-:Y:S02]  /*6610*/  BSSY B1, `(.L_x_165) ;  /* 0x0000005000017945 */ /* 0x000fe40003800000 */
[----:B------:R-:W-:-:S05]  /*6620*/  FFMA R33, R33, R15, R12 ;  /* 0x0000000f21217223 */ /* 0x000fca000000000c */
[----:B------:R0:W-:Y:S05]  /*6630*/  @P4 STG.E desc[UR14][R168.64+0x200], R33 ;  /* 0x00020021a8004986 */ /* 0x0001ea000c10190e */
[----:B------:R-:W-:Y:S05]  /*6640*/  @!P2 BRA `(.L_x_166) ;  /* 0x000000000004a947 */ /* 0x000fea0003800000 */
[----:B------:R0:W5:Y:S02]  /*6650*/  LDG.E.LTC128B R7, desc[UR14][R96.64+0x220] ;  /* 0x0002200e60077981 */ /* 0x000164000c1e1920 */
.L_x_166:
[----:B------:R-:W-:Y:S05]  /*6660*/  BSYNC B1 ;  /* 0x0000000000017941 */ /* 0x000fea0003800000 */
.L_x_165:
[----:B0----5:R-:W-:Y:S01]  /*6670*/  FMUL R5, R7, R14 ;  /* 0x0000000e07057220 */ /* 0x021fe20000400000 */
[----:B------:R-:W-:Y:S01]  /*6680*/  ISETP.GT.AND P4, PT, R11, 0x11, P1 ;  /* 0x000000110b00780c */ /* 0x000fe20000f84270 */
[----:B------:R-:W-:Y:S02]  /*6690*/  BSSY B1, `(.L_x_167) ;  /* 0x0000005000017945 */ /* 0x000fe40003800000 */
[----:B------:R-:W-:-:S05]  /*66a0*/  FFMA R5, R34, R15, R5 ;  /* 0x0000000f22057223 */ /* 0x000fca0000000005 */
[----:B------:R0:W-:Y:S05]  /*66b0*/  @P2 STG.E desc[UR14][R92.64+0x220], R5 ;  /* 0x000220055c002986 */ /* 0x0001ea000c10190e */
[----:B------:R-:W-:Y:S05]  /*66c0*/  @!P4 BRA `(.L_x_168) ;  /* 0x000000000004c947 */ /* 0x000fea0003800000 */
[----:B------:R0:W5:Y:S02]  /*66d0*/  LDG.E.LTC128B R7, desc[UR14][R94.64+0x220] ;  /* 0x0002200e5e077981 */ /* 0x000164000c1e1920 */
.L_x_168:
[----:B------:R-:W-:Y:S05]  /*66e0*/  BSYNC B1 ;  /* 0x0000000000017941 */ /* 0x000fea0003800000 */
.L_x_167:
[----:B-----5:R-:W-:Y:S01]  /*66f0*/  FMUL R12, R7, R14 ;  /* 0x0000000e070c7220 */ /* 0x020fe20000400000 */
[----:B------:R-:W-:Y:S01]  /*6700*/  ISETP.GT.AND P2, PT, R11, 0x18, P0 ;  /* 0x000000180b00780c */ /* 0x000fe20000744270 */
[----:B------:R-:W-:Y:S02]  /*6710*/  BSSY B1, `(.L_x_169) ;  /* 0x0000005000017945 */ /* 0x000fe40003800000 */
[----:B------:R-:W-:-:S05]  /*6720*/  FFMA R35, R35, R15, R12 ;  /* 0x0000000f23237223 */ /* 0x000fca000000000c */
[----:B------:R0:W-:Y:S05]  /*6730*/  @P4 STG.E desc[UR14][R168.64+0x220], R35 ;  /* 0x00022023a8004986 */ /* 0x0001ea000c10190e */
[----:B------:R-:W-:Y:S05]  /*6740*/  @!P2 BRA `(.L_x_170) ;  /* 0x000000000004a947 */ /* 0x000fea0003800000 */
[----:B------:R0:W5:Y:S02]  /*6750*/  LDG.E.LTC128B R7, desc[UR14][R98.64+0x200] ;  /* 0x0002000e62077981 */ /* 0x000164000c1e1920 */
.L_x_170:
[----:B------:R-:W-:Y:S05]  /*6760*/  BSYNC B1 ;  /* 0x0000000000017941 */ /* 0x000fea0003800000 */
.L_x_169:
[----:B0----5:R-:W-:Y:S01]  /*6770*/  FMUL R5, R7, R14 ;  /* 0x0000000e07057220 */ /* 0x021fe20000400000 */
[----:B------:R-:W-:Y:S01]  /*6780*/  ISETP.GT.AND P4, PT, R11, 0x19, P0 ;  /* 0x000000190b00780c */ /* 0x000fe20000784270 */
[----:B------:R-:W-:Y:S02]  /*6790*/  BSSY B1, `(.L_x_171) ;  /* 0x0000005000017945 */ /* 0x000fe40003800000 */
[----:B------:R-:W-:-:S05]  /*67a0*/  FFMA R5, R36, R15, R5 ;  /* 0x0000000f24057223 */ /* 0x000fca0000000005 */
[----:B------:R0:W-:Y:S05]  /*67b0*/  @P2 STG.E desc[UR14][R172.64+0x200], R5 ;  /* 0x00020005ac002986 */ /* 0x0001ea000c10190e */
[----:B------:R-:W-:Y:S05]  /*67c0*/  @!P4 BRA `(.L_x_172) ;  /* 0x000000000004c947 */ /* 0x000fea0003800000 */
[----:B------:R0:W5:Y:S02]  /*67d0*/  LDG.E.LTC128B R7, desc[UR14][R100.64+0x200] ;  /* 0x0002000e64077981 */ /* 0x000164000c1e1920 */
.L_x_172:
[----:B------:R-:W-:Y:S05]  /*67e0*/  BSYNC B1 ;  /* 0x0000000000017941 */ /* 0x000fea0003800000 */
.L_x_171:
[----:B-----5:R-:W-:Y:S01]  /*67f0*/  FMUL R12, R7, R14 ;  /* 0x0000000e070c7220 */ /* 0x020fe20000400000 */
[----:B------:R-:W-:Y:S01]  /*6800*/  ISETP.GT.AND P2, PT, R11, 0x18, P1 ;  /* 0x000000180b00780c */ /* 0x000fe20000f44270 */
[----:B------:R-:W-:Y:S02]  /*6810*/  BSSY B1, `(.L_x_173) ;  /* 0x0000005000017945 */ /* 0x000fe40003800000 */
[----:B------:R-:W-:-:S05]  /*6820*/  FFMA R37, R37, R15, R12 ;  /* 0x0000000f25257223 */ /* 0x000fca000000000c */
[----:B------:R0:W-:Y:S05]  /*6830*/  @P4 STG.E desc[UR14][R170.64+0x200], R37 ;  /* 0x00020025aa004986 */ /* 0x0001ea000c10190e */
[----:B------:R-:W-:Y:S05]  /*6840*/  @!P2 BRA `(.L_x_174) ;  /* 0x000000000004a947 */ /* 0x000fea0003800000 */
[----:B------:R0:W5:Y:S02]  /*6850*/  LDG.E.LTC128B R7, desc[UR14][R98.64+0x220] ;  /* 0x0002200e62077981 */ /* 0x000164000c1e1920 */
.L_x_174:
[----:B------:R-:W-:Y:S05]  /*6860*/  BSYNC B1 ;  /* 0x0000000000017941 */ /* 0x000fea0003800000 */
.L_x_173:
[----:B0----5:R-:W-:Y:S01]  /*6870*/  FMUL R5, R7, R14 ;  /* 0x0000000e07057220 */ /* 0x021fe20000400000 */
[----:B------:R-:W-:Y:S01]  /*6880*/  ISETP.GT.AND P4, PT, R11, 0x19, P1 ;  /* 0x000000190b00780c */ /* 0x000fe20000f84270 */
[----:B------:R-:W-:Y:S02]  /*6890*/  BSSY B1, `(.L_x_175) ;  /* 0x0000005000017945 */ /* 0x000fe40003800000 */
[----:B------:R-:W-:-:S05]  /*68a0*/  FFMA R5, R38, R15, R5 ;  /* 0x0000000f26057223 */ /* 0x000fca0000000005 */
[----:B------:R0:W-:Y:S05]  /*68b0*/  @P2 STG.E desc[UR14][R172.64+0x220], R5 ;  /* 0x00022005ac002986 */ /* 0x0001ea000c10190e */
[----:B------:R-:W-:Y:S05]  /*68c0*/  @!P4 BRA `(.L_x_176) ;  /* 0x000000000004c947 */ /* 0x000fea0003800000 */
[----:B------:R0:W5:Y:S02]  /*68d0*/  LDG.E.LTC128B R7, desc[UR14][R100.64+0x220] ;  /* 0x0002200e64077981 */ /* 0x000164000c1e1920 */
.L_x_176:
[----:B------:R-:W-:Y:S05]  /*68e0*/  BSYNC B1 ;  /* 0x0000000000017941 */ /* 0x000fea0003800000 */
.L_x_175:
[----:B-----5:R-:W-:Y:S01]  /*68f0*/  FMUL R12, R7, R14 ;  /* 0x0000000e070c7220 */ /* 0x020fe20000400000 */
[----:B------:R-:W-:Y:S01]  /*6900*/  ISETP.GT.AND P2, PT, R11, 0x20, P0 ;  /* 0x000000200b00780c */ /* 0x000fe20000744270 */
[----:B------:R-:W-:Y:S02]  /*6910*/  BSSY B1, `(.L_x_177) ;  /* 0x0000005000017945 */ /* 0x000fe40003800000 */
[----:B------:R-:W-:-:S05]  /*6920*/  FFMA R39, R39, R15, R12 ;  /* 0x0000000f27277223 */ /* 0x000fca000000000c */
[----:B------:R0:W-:Y:S05]  /*6930*/  @P4 STG.E desc[UR14][R170.64+0x220], R39 ;  /* 0x00022027aa004986 */ /* 0x0001ea000c10190e */
[----:B------:R-:W-:Y:S05]  /*6940*/  @!P2 BRA `(.L_x_178) ;  /* 0x000000000004a947 */ /* 0x000fea0003800000 */
[----:B------:R0:W5:Y:S02]  /*6950*/  LDG.E.LTC128B R7, desc[UR14][R174.64+0x200] ;  /* 0x0002000eae077981 */ /* 0x000164000c1e1920 */
.L_x_178:
[----:B------:R-:W-:Y:S05]  /*6960*/  BSYNC B1 ;  /* 0x0000000000017941 */ /* 0x000fea0003800000 */
.L_x_177:
[----:B0----5:R-:W-:Y:S01]  /*6970*/  FMUL R5, R7, R14 ;  /* 0x0000000e07057220 */ /* 0x021fe20000400000 */
[----:B------:R-:W-:Y:S01]  /*6980*/  ISETP.GT.AND P4, PT, R11, 0x21, P0 ;  /* 0x000000210b00780c */ /* 0x000fe20000784270 */
[----:B------:R-:W-:Y:S02]  /*6990*/  BSSY B1, `(.L_x_179) ;  /* 0x0000005000017945 */ /* 0x000fe40003800000 */
[----:B------:R-:W-:-:S05]  /*69a0*/  FFMA R5, R40, R15, R5 ;  /* 0x0000000f28057223 */ /* 0x000fca0000000005 */
[----:B------:R0:W-:Y:S05]  /*69b0*/  @P2 STG.E desc[UR14][R102.64+0x200], R5 ;  /* 0x0002000566002986 */ /* 0x0001ea000c10190e */
[----:B------:R-:W-:Y:S05]  /*69c0*/  @!P4 BRA `(.L_x_180) ;  /* 0x000000000004c947 */ /* 0x000fea0003800000 */
[----:B------:R0:W5:Y:S02]  /*69d0*/  LDG.E.LTC128B R7, desc[UR14][R104.64+0x200] ;  /* 0x0002000e68077981 */ /* 0x000164000c1e1920 */
.L_x_180:
[----:B------:R-:W-:Y:S05]  /*69e0*/  BSYNC B1 ;  /* 0x0000000000017941 */ /* 0x000fea0003800000 */
.L_x_179:
[----:B-----5:R-:W-:Y:S01]  /*69f0*/  FMUL R12, R7, R14 ;  /* 0x0000000e070c7220 */ /* 0x020fe20000400000 */
[----:B------:R-:W-:Y:S01]  /*6a00*/  ISETP.GT.AND P2, PT, R11, 0x20, P1 ;  /* 0x000000200b00780c */ /* 0x000fe20000f44270 */
[----:B------:R-:W-:Y:S02]  /*6a10*/  BSSY B1, `(.L_x_181) ;  /* 0x0000005000017945 */ /* 0x000fe40003800000 */
[----:B------:R-:W-:-:S05]  /*6a20*/  FFMA R41, R41, R15, R12 ;  /* 0x0000000f29297223 */ /* 0x000fca000000000c */
[----:B------:R0:W-:Y:S05]  /*6a30*/  @P4 STG.E desc[UR14][R176.64+0x200], R41 ;  /* 0x00020029b0004986 */ /* 0x0001ea000c10190e */
[----:B------:R-:W-:Y:S05]  /*6a40*/  @!P2 BRA `(.L_x_182) ;  /* 0x000000000004a947 */ /* 0x000fea0003800000 */
[----:B------:R0:W5:Y:S02]  /*6a50*/  LDG.E.LTC128B R7, desc[UR14][R174.64+0x220] ;  /* 0x0002200eae077981 */ /* 0x000164000c1e1920 */
.L_x_182:
[----:B------:R-:W-:Y:S05]  /*6a60*/  BSYNC B1 ;  /* 0x0000000000017941 */ /* 0x000fea0003800000 */
.L_x_181:
[----:B0----5:R-:W-:Y:S01]  /*6a70*/  FMUL R5, R7, R14 ;  /* 0x0000000e07057220 */ /* 0x021fe20000400000 */
[----:B------:R-:W-:Y:S01]  /*6a80*/  ISETP.GT.AND P4, PT, R11, 0x21, P1 ;  /* 0x000000210b00780c */ /* 0x000fe20000f84270 */
[----:B------:R-:W-:Y:S02]  /*6a90*/  BSSY B1, `(.L_x_183) ;  /* 0x0000005000017945 */ /* 0x000fe40003800000 */
[----:B------:R-:W-:-:S05]  /*6aa0*/  FFMA R5, R42, R15, R5 ;  /* 0x0000000f2a057223 */ /* 0x000fca0000000005 */
[----:B------:R0:W-:Y:S05]  /*6ab0*/  @P2 STG.E desc[UR14][R102.64+0x220], R5 ;  /* 0x0002200566002986 */ /* 0x0001ea000c10190e */
[----:B------:R-:W-:Y:S05]  /*6ac0*/  @!P4 BRA `(.L_x_184) ;  /* 0x000000000004c947 */ /* 0x000fea0003800000 */
[----:B------:R0:W5:Y:S02]  /*6ad0*/  LDG.E.LTC128B R7, desc[UR14][R104.64+0x220] ;  /* 0x0002200e68077981 */ /* 0x000164000c1e1920 */
.L_x_184:
[----:B------:R-:W-:Y:S05]  /*6ae0*/  BSYNC B1 ;  /* 0x0000000000017941 */ /* 0x000fea0003800000 */
.L_x_183:
[----:B-----5:R-:W-:Y:S01]  /*6af0*/  FMUL R12, R7, R14 ;  /* 0x0000000e070c7220 */ /* 0x020fe20000400000 */
[----:B------:R-:W-:Y:S01]  /*6b00*/  ISETP.GT.AND P2, PT, R11, 0x28, P0 ;  /* 0x000000280b00780c */ /* 0x000fe20000744270 */
[----:B------:R-:W-:Y:S02]  /*6b10*/  BSSY B1, `(.L_x_185) ;  /* 0x0000005000017945 */ /* 0x000fe40003800000 */
[----:B------:R-:W-:-:S05]  /*6b20*/  FFMA R43, R43, R15, R12 ;  /* 0x0000000f2b2b7223 */ /* 0x000fca000000000c */
[----:B------:R0:W-:Y:S05]  /*6b30*/  @P4 STG.E desc[UR14][R176.64+0x220], R43 ;  /* 0x0002202bb0004986 */ /* 0x0001ea000c10190e */
[----:B------:R-:W-:Y:S05]  /*6b40*/  @!P2 BRA `(.L_x_186) ;  /* 0x000000000004a947 */ /* 0x000fea0003800000 */
[----:B------:R0:W5:Y:S02]  /*6b50*/  LDG.E.LTC128B R7, desc[UR14][R178.64+0x200] ;  /* 0x0002000eb2077981 */ /* 0x000164000c1e1920 */
.L_x_186:
[----:B------:R-:W-:Y:S05]  /*6b60*/  BSYNC B1 ;  /* 0x0000000000017941 */ /* 0x000fea0003800000 */
.L_x_185:
[----:B0----5:R-:W-:Y:S01]  /*6b70*/  FMUL R5, R7, R14 ;  /* 0x0000000e07057220 */ /* 0x021fe20000400000 */
[----:B------:R-:W-:Y:S01]  /*6b80*/  ISETP.GT.AND P4, PT, R11, 0x29, P0 ;  /* 0x000000290b00780c */ /* 0x000fe20000784270 */
[----:B------:R-:W-:Y:S02]  /*6b90*/  BSSY B1, `(.L_x_187) ;  /* 0x0000005000017945 */ /* 0x000fe40003800000 */
[----:B------:R-:W-:-:S05]  /*6ba0*/  FFMA R5, R44, R15, R5 ;  /* 0x0000000f2c057223 */ /* 0x000fca0000000005 */
[----:B------:R0:W-:Y:S05]  /*6bb0*/  @P2 STG.E desc[UR14][R106.64+0x200], R5 ;  /* 0x000200056a002986 */ /* 0x0001ea000c10190e */
[----:B------:R-:W-:Y:S05]  /*6bc0*/  @!P4 BRA `(.L_x_188) ;  /* 0x000000000004c947 */ /* 0x000fea0003800000 */
[----:B------:R0:W5:Y:S02]  /*6bd0*/  LDG.E.LTC128B R7, desc[UR14][R108.64+0x200] ;  /* 0x0002000e6c077981 */ /* 0x000164000c1e1920 */
.L_x_188:
[----:B------:R-:W-:Y:S05]  /*6be0*/  BSYNC B1 ;  /* 0x0000000000017941 */ /* 0x000fea0003800000 */
.L_x_187:
[----:B-----5:R-:W-:Y:S01]  /*6bf0*/  FMUL R12, R7, R14 ;  /* 0x0000000e070c7220 */ /* 0x020fe20000400000 */
[----:B------:R-:W-:Y:S01]  /*6c00*/  ISETP.GT.AND P2, PT, R11, 0x28, P1 ;  /* 0x000000280b00780c */ /* 0x000fe20000f44270 */
[----:B------:R-:W-:Y:S02]  /*6c10*/  BSSY B1, `(.L_x_189) ;  /* 0x0000005000017945 */ /* 0x000fe40003800000 */
[----:B------:R-:W-:-:S05]  /*6c20*/  FFMA R45, R45, R15, R12 ;  /* 0x0000000f2d2d7223 */ /* 0x000fca000000000c */
[----:B------:R0:W-:Y:S05]  /*6c30*/  @P4 STG.E desc[UR14][R180.64+0x200], R45 ;  /* 0x0002002db4004986 */ /* 0x0001ea000c10190e */
[----:B------:R-:W-:Y:S05]  /*6c40*/  @!P2 BRA `(.L_x_190) ;  /* 0x000000000004a947 */ /* 0x000fea0003800000 */
[----:B------:R0:W5:Y:S02]  /*6c50*/  LDG.E.LTC128B R7, desc[UR14][R178.64+0x220] ;  /* 0x0002200eb2077981 */ /* 0x000164000c1e1920 */
.L_x_190:
[----:B------:R-:W-:Y:S05]  /*6c60*/  BSYNC B1 ;  /* 0x0000000000017941 */ /* 0x000fea0003800000 */
.L_x_189:
[----:B0----5:R-:W-:Y:S01]  /*6c70*/  FMUL R5, R7, R14 ;  /* 0x0000000e07057220 */ /* 0x021fe20000400000 */
[----:B------:R-:W-:Y:S01]  /*6c80*/  ISETP.GT.AND P4, PT, R11, 0x29, P1 ;  /* 0x000000290b00780c */ /* 0x000fe20000f84270 */
[----:B------:R-:W-:Y:S02]  /*6c90*/  BSSY B1, `(.L_x_191) ;  /* 0x0000005000017945 */ /* 0x000fe40003800000 */
[----:B------:R-:W-:-:S05]  /*6ca0*/  FFMA R5, R46, R15, R5 ;  /* 0x0000000f2e057223 */ /* 0x000fca0000000005 */
[----:B------:R0:W-:Y:S05]  /*6cb0*/  @P2 STG.E desc[UR14][R106.64+0x220], R5 ;  /* 0x000220056a002986 */ /* 0x0001ea000c10190e */
[----:B------:R-:W-:Y:S05]  /*6cc0*/  @!P4 BRA `(.L_x_192) ;  /* 0x000000000004c947 */ /* 0x000fea0003800000 */
[----:B------:R0:W5:Y:S02]  /*6cd0*/  LDG.E.LTC128B R7, desc[UR14][R108.64+0x220] ;  /* 0x0002200e6c077981 */ /* 0x000164000c1e1920 */
.L_x_192:
[----:B------:R-:W-:Y:S05]  /*6ce0*/  BSYNC B1 ;  /* 0x0000000000017941 */ /* 0x000fea0003800000 */
.L_x_191:
[----:B-----5:R-:W-:Y:S01]  /*6cf0*/  FMUL R12, R7, R14 ;  /* 0x0000000e070c7220 */ /* 0x020fe20000400000 */
[----:B------:R-:W-:Y:S01]  /*6d00*/  ISETP.GT.AND P2, PT, R11, 0x30, P0 ;  /* 0x000000300b00780c */ /* 0x000fe20000744270 */
[----:B------:R-:W-:Y:S02]  /*6d10*/  BSSY B1, `(.L_x_193) ;  /* 0x0000005000017945 */ /* 0x000fe40003800000 */
[----:B------:R-:W-:-:S05]  /*6d20*/  FFMA R47, R47, R15, R12 ;  /* 0x0000000f2f2f7223 */ /* 0x000fca000000000c */
[----:B------:R0:W-:Y:S05]  /*6d30*/  @P4 STG.E desc[UR14][R180.64+0x220], R47 ;  /* 0x0002202fb4004986 */ /* 0x0001ea000c10190e */
[----:B------:R-:W-:Y:S05]  /*6d40*/  @!P2 BRA `(.L_x_194) ;  /* 0x000000000004a947 */ /* 0x000fea0003800000 */
[----:B------:R0:W5:Y:S02]  /*6d50*/  LDG.E.LTC128B R7, desc[UR14][R110.64+0x200] ;  /* 0x0002000e6e077981 */ /* 0x000164000c1e1920 */
.L_x_194:
[----:B------:R-:W-:Y:S05]  /*6d60*/  BSYNC B1 ;  /* 0x0000000000017941 */ /* 0x000fea0003800000 */
.L_x_193:
[----:B0----5:R-:W-:Y:S01]  /*6d70*/  FMUL R5, R7, R14 ;  /* 0x0000000e07057220 */ /* 0x021fe20000400000 */
[----:B------:R-:W-:Y:S01]  /*6d80*/  ISETP.GT.AND P4, PT, R11, 0x31, P0 ;  /* 0x000000310b00780c */ /* 0x000fe20000784270 */
[----:B------:R-:W-:Y:S02]  /*6d90*/  BSSY B1, `(.L_x_195) ;  /* 0x0000005000017945 */ /* 0x000fe40003800000 */
[----:B------:R-:W-:-:S05]  /*6da0*/  FFMA R5, R48, R15, R5 ;  /* 0x0000000f30057223 */ /* 0x000fca0000000005 */
[----:B------:R0:W-:Y:S05]  /*6db0*/  @P2 STG.E desc[UR14][R184.64+0x200], R5 ;  /* 0x00020005b8002986 */ /* 0x0001ea000c10190e */
[----:B------:R-:W-:Y:S05]  /*6dc0*/  @!P4 BRA `(.L_x_196) ;  /* 0x000000000004c947 */ /* 0x000fea0003800000 */
[----:B------:R0:W5:Y:S02]  /*6dd0*/  LDG.E.LTC128B R7, desc[UR14][R112.64+0x200] ;  /* 0x0002000e70077981 */ /* 0x000164000c1e1920 */
.L_x_196:
[----:B------:R-:W-:Y:S05]  /*6de0*/  BSYNC B1 ;  /* 0x0000000000017941 */ /* 0x000fea0003800000 */
.L_x_195:
[----:B-----5:R-:W-:Y:S01]  /*6df0*/  FMUL R12, R7, R14 ;  /* 0x0000000e070c7220 */ /* 0x020fe20000400000 */
[----:B------:R-:W-:Y:S01]  /*6e00*/  ISETP.GT.AND P2, PT, R11, 0x30, P1 ;  /* 0x000000300b00780c */ /* 0x000fe20000f44270 */
[----:B------:R-:W-:Y:S02]  /*6e10*/  BSSY B1, `(.L_x_197) ;  /* 0x0000005000017945 */ /* 0x000fe40003800000 */
[----:B------:R-:W-:-:S05]  /*6e20*/  FFMA R49, R49, R15, R12 ;  /* 0x0000000f31317223 */ /* 0x000fca000000000c */
[----:B------:R0:W-:Y:S05]  /*6e30*/  @P4 STG.E desc[UR14][R182.64+0x200], R49 ;  /* 0x00020031b6004986 */ /* 0x0001ea000c10190e */
[----:B------:R-:W-:Y:S05]  /*6e40*/  @!P2 BRA `(.L_x_198) ;  /* 0x000000000004a947 */ /* 0x000fea0003800000 */
[----:B------:R0:W5:Y:S02]  /*6e50*/  LDG.E.LTC128B R7, desc[UR14][R110.64+0x220] ;  /* 0x0002200e6e077981 */ /* 0x000164000c1e1920 */
.L_x_198:
[----:B------:R-:W-:Y:S05]  /*6e60*/  BSYNC B1 ;  /* 0x0000000000017941 */ /* 0x000fea0003800000 */
.L_x_197:
[----:B0----5:R-:W-:Y:S01]  /*6e70*/  FMUL R5, R7, R14 ;  /* 0x0000000e07057220 */ /* 0x021fe20000400000 */
[----:B------:R-:W-:Y:S01]  /*6e80*/  ISETP.GT.AND P4, PT, R11, 0x31, P1 ;  /* 0x000000310b00780c */ /* 0x000fe20000f84270 */
[----:B------:R-:W-:Y:S02]  /*6e90*/  BSSY B1, `(.L_x_199) ;  /* 0x0000005000017945 */ /* 0x000fe40003800000 */
[----:B------:R-:W-:-:S05]  /*6ea0*/  FFMA R5, R50, R15, R5 ;  /* 0x0000000f32057223 */ /* 0x000fca0000000005 */
[----:B------:R0:W-:Y:S05]  /*6eb0*/  @P2 STG.E desc[UR14][R184.64+0x220], R5 ;  /* 0x00022005b8002986 */ /* 0x0001ea000c10190e */
[----:B------:R-:W-:Y:S05]  /*6ec0*/  @!P4 BRA `(.L_x_200) ;  /* 0x000000000004c947 */ /* 0x000fea0003800000 */
[----:B------:R0:W5:Y:S02]  /*6ed0*/  LDG.E.LTC128B R7, desc[UR14][R112.64+0x220] ;  /* 0x0002200e70077981 */ /* 0x000164000c1e1920 */
.L_x_200:
[----:B------:R-:W-:Y:S05]  /*6ee0*/  BSYNC B1 ;  /* 0x0000000000017941 */ /* 0x000fea0003800000 */
.L_x_199:
[----:B-----5:R-:W-:Y:S01]  /*6ef0*/  FMUL R12, R7, R14 ;  /* 0x0000000e070c7220 */ /* 0x020fe20000400000 */
[----:B------:R-:W-:Y:S01]  /*6f00*/  ISETP.GT.AND P2, PT, R11, 0x38, P0 ;  /* 0x000000380b00780c */ /* 0x000fe20000744270 */
[----:B------:R-:W-:Y:S02]  /*6f10*/  BSSY B1, `(.L_x_201) ;  /* 0x0000005000017945 */ /* 0x000fe40003800000 */
[----:B------:R-:W-:-:S05]  /*6f20*/  FFMA R51, R51, R15, R12 ;  /* 0x0000000f33337223 */ /* 0x000fca000000000c */
[----:B------:R0:W-:Y:S05]  /*6f30*/  @P4 STG.E desc[UR14][R182.64+0x220], R51 ;  /* 0x00022033b6004986 */ /* 0x0001ea000c10190e */
[----:B------:R-:W-:Y:S05]  /*6f40*/  @!P2 BRA `(.L_x_202) ;  /* 0x000000000004a947 */ /* 0x000fea0003800000 */
[----:B------:R0:W5:Y:S02]  /*6f50*/  LDG.E.LTC128B R7, desc[UR14][R186.64+0x200] ;  /* 0x0002000eba077981 */ /* 0x000164000c1e1920 */
.L_x_202:
[----:B------:R-:W-:Y:S05]  /*6f60*/  BSYNC B1 ;  /* 0x0000000000017941 */ /* 0x000fea0003800000 */
.L_x_201:
[----:B0----5:R-:W-:Y:S01]  /*6f70*/  FMUL R5, R7, R14 ;  /* 0x0000000e07057220 */ /* 0x021fe20000400000 */
[----:B------:R-:W-:Y:S01]  /*6f80*/  ISETP.GT.AND P4, PT, R11, 0x39, P0 ;  /* 0x000000390b00780c */ /* 0x000fe20000784270 */
[----:B------:R-:W-:Y:S02]  /*6f90*/  BSSY B1, `(.L_x_203) ;  /* 0x0000005000017945 */ /* 0x000fe40003800000 */
[----:B------:R-:W-:-:S05]  /*6fa0*/  FFMA R5, R52, R15, R5 ;  /* 0x0000000f34057223 */ /* 0x000fca0000000005 */
[----:B------:R0:W-:Y:S05]  /*6fb0*/  @P2 STG.E desc[UR14][R114.64+0x200], R5 ;  /* 0x0002000572002986 */ /* 0x0001ea000c10190e */
[----:B------:R-:W-:Y:S05]  /*6fc0*/  @!P4 BRA `(.L_x_204) ;  /* 0x000000000004c947 */ /* 0x000fea0003800000 */
[----:B------:R0:W5:Y:S02]  /*6fd0*/  LDG.E.LTC128B R7, desc[UR14][R116.64+0x200] ;  /* 0x0002000e74077981 */ /* 0x000164000c1e1920 */
.L_x_204:
[----:B------:R-:W-:Y:S05]  /*6fe0*/  BSYNC B1 ;  /* 0x0000000000017941 */ /* 0x000fea0003800000 */
.L_x_203:
[----:B-----5:R-:W-:Y:S01]  /*6ff0*/  FMUL R12, R7, R14 ;  /* 0x0000000e070c7220 */ /* 0x020fe20000400000 */
[----:B------:R-:W-:Y:S01]  /*7000*/  ISETP.GT.AND P2, PT, R11, 0x38, P1 ;  /* 0x000000380b00780c */ /* 0x000fe20000f44270 */
[----:B------:R-:W-:Y:S02]  /*7010*/  BSSY B1, `(.L_x_205) ;  /* 0x0000005000017945 */ /* 0x000fe40003800000 */
[----:B------:R-:W-:-:S05]  /*7020*/  FFMA R53, R53, R15, R12 ;  /* 0x0000000f35357223 */ /* 0x000fca000000000c */
[----:B------:R0:W-:Y:S05]  /*7030*/  @P4 STG.E desc[UR14][R188.64+0x200], R53 ;  /* 0x00020035bc004986 */ /* 0x0001ea000c10190e */
[----:B------:R-:W-:Y:S05]  /*7040*/  @!P2 BRA `(.L_x_206) ;  /* 0x000000000004a947 */ /* 0x000fea0003800000 */
[----:B------:R0:W5:Y:S02]  /*7050*/  LDG.E.LTC128B R7, desc[UR14][R186.64+0x220] ;  /* 0x0002200eba077981 */ /* 0x000164000c1e1920 */
.L_x_206:
[----:B------:R-:W-:Y:S05]  /*7060*/  BSYNC B1 ;  /* 0x0000000000017941 */ /* 0x000fea0003800000 */
.L_x_205:
[----:B0----5:R-:W-:Y:S01]  /*7070*/  FMUL R5, R7, R14 ;  /* 0x0000000e07057220 */ /* 0x021fe20000400000 */
[----:B------:R-:W-:Y:S01]  /*7080*/  ISETP.GT.AND P4, PT, R11, 0x39, P1 ;  /* 0x000000390b00780c */ /* 0x000fe20000f84270 */
[----:B------:R-:W-:Y:S02]  /*7090*/  BSSY B1, `(.L_x_207) ;  /* 0x0000005000017945 */ /* 0x000fe40003800000 */
[----:B------:R-:W-:-:S05]  /*70a0*/  FFMA R5, R54, R15, R5 ;  /* 0x0000000f36057223 */ /* 0x000fca0000000005 */
[----:B------:R0:W-:Y:S05]  /*70b0*/  @P2 STG.E desc[UR14][R114.64+0x220], R5 ;  /* 0x0002200572002986 */ /* 0x0001ea000c10190e */
[----:B------:R-:W-:Y:S05]  /*70c0*/  @!P4 BRA `(.L_x_208) ;  /* 0x000000000004c947 */ /* 0x000fea0003800000 */
[----:B------:R0:W5:Y:S02]  /*70d0*/  LDG.E.LTC128B R7, desc[UR14][R116.64+0x220] ;  /* 0x0002200e74077981 */ /* 0x000164000c1e1920 */
.L_x_208:
[----:B------:R-:W-:Y:S05]  /*70e0*/  BSYNC B1 ;  /* 0x0000000000017941 */ /* 0x000fea0003800000 */
.L_x_207:
[----:B-----5:R-:W-:Y:S01]  /*70f0*/  FMUL R12, R7, R14 ;  /* 0x0000000e070c7220 */ /* 0x020fe20000400000 */
[----:B------:R-:W-:Y:S01]  /*7100*/  ISETP.GT.AND P2, PT, R11, 0x40, P0 ;  /* 0x000000400b00780c */ /* 0x000fe20000744270 */
[----:B------:R-:W-:Y:S02]  /*7110*/  BSSY B1, `(.L_x_209) ;  /* 0x0000005000017945 */ /* 0x000fe40003800000 */
[----:B------:R-:W-:-:S05]  /*7120*/  FFMA R55, R55, R15, R12 ;  /* 0x0000000f37377223 */ /* 0x000fca000000000c */
[----:B------:R0:W-:Y:S05]  /*7130*/  @P4 STG.E desc[UR14][R188.64+0x220], R55 ;  /* 0x00022037bc004986 */ /* 0x0001ea000c10190e */
[----:B------:R-:W-:Y:S05]  /*7140*/  @!P2 BRA `(.L_x_210) ;  /* 0x000000000004a947 */ /* 0x000fea0003800000 */
[----:B------:R0:W5:Y:S02]  /*7150*/  LDG.E.LTC128B R7, desc[UR14][R190.64+0x200] ;  /* 0x0002000ebe077981 */ /* 0x000164000c1e1920 */
.L_x_210:
[----:B------:R-:W-:Y:S05]  /*7160*/  BSYNC B1 ;  /* 0x0000000000017941 */ /* 0x000fea0003800000 */
.L_x_209:
[----:B0----5:R-:W-:Y:S01]  /*7170*/  FMUL R5, R7, R14 ;  /* 0x0000000e07057220 */ /* 0x021fe20000400000 */
[----:B------:R-:W-:Y:S01]  /*7180*/  ISETP.GT.AND P4, PT, R11, 0x41, P0 ;  /* 0x000000410b00780c */ /* 0x000fe20000784270 */
[----:B------:R-:W-:Y:S02]  /*7190*/  BSSY B1, `(.L_x_211) ;  /* 0x0000005000017945 */ /* 0x000fe40003800000 */
[----:B------:R-:W-:-:S05]  /*71a0*/  FFMA R5, R56, R15, R5 ;  /* 0x0000000f38057223 */ /* 0x000fca0000000005 */
[----:B------:R0:W-:Y:S05]  /*71b0*/  @P2 STG.E desc[UR14][R118.64+0x200], R5 ;  /* 0x0002000576002986 */ /* 0x0001ea000c10190e */
[----:B------:R-:W-:Y:S05]  /*71c0*/  @!P4 BRA `(.L_x_212) ;  /* 0x000000000004c947 */ /* 0x000fea0003800000 */
[----:B------:R0:W5:Y:S02]  /*71d0*/  LDG.E.LTC128B R7, desc[UR14][R120.64+0x200] ;  /* 0x0002000e78077981 */ /* 0x000164000c1e1920 */
.L_x_212:
[----:B------:R-:W-:Y:S05]  /*71e0*/  BSYNC B1 ;  /* 0x0000000000017941 */ /* 0x000fea0003800000 */
.L_x_211:
[----:B-----5:R-:W-:Y:S01]  /*71f0*/  FMUL R12, R7, R14 ;  /* 0x0000000e070c7220 */ /* 0x020fe20000400000 */
[----:B------:R-:W-:Y:S01]  /*7200*/  ISETP.GT.AND P2, PT, R11, 0x40, P1 ;  /* 0x000000400b00780c */ /* 0x000fe20000f44270 */
[----:B------:R-:W-:Y:S02]  /*7210*/  BSSY B1, `(.L_x_213) ;  /* 0x0000005000017945 */ /* 0x000fe40003800000 */
[----:B------:R-:W-:-:S05]  /*7220*/  FFMA R57, R57, R15, R12 ;  /* 0x0000000f39397223 */ /* 0x000fca000000000c */
[----:B------:R0:W-:Y:S05]  /*7230*/  @P4 STG.E desc[UR14][R192.64+0x200], R57 ;  /* 0x00020039c0004986 */ /* 0x0001ea000c10190e */
[----:B------:R-:W-:Y:S05]  /*7240*/  @!P2 BRA `(.L_x_214) ;  /* 0x000000000004a947 */ /* 0x000fea0003800000 */
[----:B------:R0:W5:Y:S02]  /*7250*/  LDG.E.LTC128B R7, desc[UR14][R190.64+0x220] ;  /* 0x0002200ebe077981 */ /* 0x000164000c1e1920 */
.L_x_214:
[----:B------:R-:W-:Y:S05]  /*7260*/  BSYNC B1 ;  /* 0x0000000000017941 */ /* 0x000fea0003800000 */
.L_x_213:
[----:B0----5:R-:W-:Y:S01]  /*7270*/  FMUL R5, R7, R14 ;  /* 0x0000000e07057220 */ /* 0x021fe20000400000 */
[----:B------:R-:W-:Y:S01]  /*7280*/  ISETP.GT.AND P4, PT, R11, 0x41, P1 ;  /* 0x000000410b00780c */ /* 0x000fe20000f84270 */
[----:B------:R-:W-:Y:S02]  /*7290*/  BSSY B1, `(.L_x_215) ;  /* 0x0000005000017945 */ /* 0x000fe40003800000 */
[----:B------:R-:W-:-:S05]  /*72a0*/  FFMA R5, R58, R15, R5 ;  /* 0x0000000f3a057223 */ /* 0x000fca0000000005 */
[----:B------:R0:W-:Y:S05]  /*72b0*/  @P2 STG.E desc[UR14][R118.64+0x220], R5 ;  /* 0x0002200576002986 */ /* 0x0001ea000c10190e */
[----:B------:R-:W-:Y:S05]  /*72c0*/  @!P4 BRA `(.L_x_216) ;  /* 0x000000000004c947 */ /* 0x000fea0003800000 */
[----:B------:R0:W5:Y:S02]  /*72d0*/  LDG.E.LTC128B R7, desc[UR14][R120.64+0x220] ;  /* 0x0002200e78077981 */ /* 0x000164000c1e1920 */
.L_x_216:
[----:B------:R-:W-:Y:S05]  /*72e0*/  BSYNC B1 ;  /* 0x0000000000017941 */ /* 0x000fea0003800000 */
.L_x_215:
[----:B-----5:R-:W-:Y:S01]  /*72f0*/  FMUL R12, R7, R14 ;  /* 0x0000000e070c7220 */ /* 0x020fe20000400000 */
[----:B------:R-:W-:Y:S01]  /*7300*/  ISETP.GT.AND P2, PT, R11, 0x48, P0 ;  /* 0x000000480b00780c */ /* 0x000fe20000744270 */
[----:B------:R-:W-:Y:S02]  /*7310*/  BSSY B1, `(.L_x_217) ;  /* 0x0000005000017945 */ /* 0x000fe40003800000 */
[----:B------:R-:W-:-:S05]  /*7320*/  FFMA R59, R59, R15, R12 ;  /* 0x0000000f3b3b7223 */ /* 0x000fca000000000c */
[----:B------:R0:W-:Y:S05]  /*7330*/  @P4 STG.E desc[UR14][R192.64+0x220], R59 ;  /* 0x0002203bc0004986 */ /* 0x0001ea000c10190e */
[----:B------:R-:W-:Y:S05]  /*7340*/  @!P2 BRA `(.L_x_218) ;  /* 0x000000000004a947 */ /* 0x000fea0003800000 */
[----:B------:R0:W5:Y:S02]  /*7350*/  LDG.E.LTC128B R7, desc[UR14][R122.64+0x200] ;  /* 0x0002000e7a077981 */ /* 0x000164000c1e1920 */
.L_x_218:
[----:B------:R-:W-:Y:S05]  /*7360*/  BSYNC B1 ;  /* 0x0000000000017941 */ /* 0x000fea0003800000 */
.L_x_217:
[----:B0----5:R-:W-:Y:S01]  /*7370*/  FMUL R5, R7, R14 ;  /* 0x0000000e07057220 */ /* 0x021fe20000400000 */
[----:B------:R-:W-:Y:S01]  /*7380*/  ISETP.GT.AND P4, PT, R11, 0x49, P0 ;  /* 0x000000490b00780c */ /* 0x000fe20000784270 */
[----:B------:R-:W-:Y:S02]  /*7390*/  BSSY B1, `(.L_x_219) ;  /* 0x0000005000017945 */ /* 0x000fe40003800000 */
[----:B------:R-:W-:-:S05]  /*73a0*/  FFMA R5, R60, R15, R5 ;  /* 0x0000000f3c057223 */ /* 0x000fca0000000005 */
[----:B------:R0:W-:Y:S05]  /*73b0*/  @P2 STG.E desc[UR14][R196.64+0x200], R5 ;  /* 0x00020005c4002986 */ /* 0x0001ea000c10190e */
[----:B------:R-:W-:Y:S05]  /*73c0*/  @!P4 BRA `(.L_x_220) ;  /* 0x000000000004c947 */ /* 0x000fea0003800000 */
[----:B------:R0:W5:Y:S02]  /*73d0*/  LDG.E.LTC128B R7, desc[UR14][R124.64+0x200] ;  /* 0x0002000e7c077981 */ /* 0x000164000c1e1920 */
.L_x_220:
[----:B------:R-:W-:Y:S05]  /*73e0*/  BSYNC B1 ;  /* 0x0000000000017941 */ /* 0x000fea0003800000 */
.L_x_219:
[----:B-----5:R-:W-:Y:S01]  /*73f0*/  FMUL R12, R7, R14 ;  /* 0x0000000e070c7220 */ /* 0x020fe20000400000 */
[----:B------:R-:W-:Y:S01]  /*7400*/  ISETP.GT.AND P2, PT, R11, 0x48, P1 ;  /* 0x000000480b00780c */ /* 0x000fe20000f44270 */
[----:B------:R-:W-:Y:S02]  /*7410*/  BSSY B1, `(.L_x_221) ;  /* 0x0000005000017945 */ /* 0x000fe40003800000 */
[----:B------:R-:W-:-:S05]  /*7420*/  FFMA R61, R61, R15, R12 ;  /* 0x0000000f3d3d7223 */ /* 0x000fca000000000c */
[----:B------:R0:W-:Y:S05]  /*7430*/  @P4 STG.E desc[UR14][R194.64+0x200], R61 ;  /* 0x0002003dc2004986 */ /* 0x0001ea000c10190e */
[----:B------:R-:W-:Y:S05]  /*7440*/  @!P2 BRA `(.L_x_222) ;  /* 0x000000000004a947 */ /* 0x000fea0003800000 */
[----:B------:R0:W5:Y:S02]  /*7450*/  LDG.E.LTC128B R7, desc[UR14][R122.64+0x220] ;  /* 0x0002200e7a077981 */ /* 0x000164000c1e1920 */
.L_x_222:
[----:B------:R-:W-:Y:S05]  /*7460*/  BSYNC B1 ;  /* 0x0000000000017941 */ /* 0x000fea0003800000 */
.L_x_221:
[----:B0----5:R-:W-:Y:S01]  /*7470*/  FMUL R5, R7, R14 ;  /* 0x0000000e07057220 */ /* 0x021fe20000400000 */
[----:B------:R-:W-:Y:S01]  /*7480*/  ISETP.GT.AND P4, PT, R11, 0x49, P1 ;  /* 0x000000490b00780c */ /* 0x000fe20000f84270 */
[----:B------:R-:W-:Y:S02]  /*7490*/  BSSY B1, `(.L_x_223) ;  /* 0x0000005000017945 */ /* 0x000fe40003800000 */
[----:B------:R-:W-:-:S05]  /*74a0*/  FFMA R5, R62, R15, R5 ;  /* 0x0000000f3e057223 */ /* 0x000fca0000000005 */
[----:B------:R0:W-:Y:S05]  /*74b0*/  @P2 STG.E desc[UR14][R196.64+0x220], R5 ;  /* 0x00022005c4002986 */ /* 0x0001ea000c10190e */
[----:B------:R-:W-:Y:S05]  /*74c0*/  @!P4 BRA `(.L_x_224) ;  /* 0x000000000004c947 */ /* 0x000fea0003800000 */
[----:B------:R0:W5:Y:S02]  /*74d0*/  LDG.E.LTC128B R7, desc[UR14][R124.64+0x220] ;  /* 0x0002200e7c077981 */ /* 0x000164000c1e1920 */
.L_x_224:
[----:B------:R-:W-:Y:S05]  /*74e0*/  BSYNC B1 ;  /* 0x0000000000017941 */ /* 0x000fea0003800000 */
.L_x_223:
[----:B-----5:R-:W-:Y:S01]  /*74f0*/  FMUL R12, R7, R14 ;  /* 0x0000000e070c7220 */ /* 0x020fe20000400000 */
[----:B------:R-:W-:Y:S01]  /*7500*/  ISETP.GT.AND P2, PT, R11, 0x50, P0 ;  /* 0x000000500b00780c */ /* 0x000fe20000744270 */
[----:B------:R-:W-:Y:S02]  /*7510*/  BSSY B1, `(.L_x_225) ;  /* 0x0000005000017945 */ /* 0x000fe40003800000 */
[----:B------:R-:W-:-:S05]  /*7520*/  FFMA R63, R63, R15, R12 ;  /* 0x0000000f3f3f7223 */ /* 0x000fca000000000c */
[----:B------:R0:W-:Y:S05]  /*7530*/  @P4 STG.E desc[UR14][R194.64+0x220], R63 ;  /* 0x0002203fc2004986 */ /* 0x0001ea000c10190e */
[----:B------:R-:W-:Y:S05]  /*7540*/  @!P2 BRA `(.L_x_226) ;  /* 0x000000000004a947 */ /* 0x000fea0003800000 */
[----:B------:R0:W5:Y:S02]  /*7550*/  LDG.E.LTC128B R7, desc[UR14][R126.64+0x200] ;  /* 0x0002000e7e077981 */ /* 0x000164000c1e1920 */
.L_x_226:
[----:B------:R-:W-:Y:S05]  /*7560*/  BSYNC B1 ;  /* 0x0000000000017941 */ /* 0x000fea0003800000 */
.L_x_225:
[----:B0----5:R-:W-:Y:S01]  /*7570*/  FMUL R5, R7, R14 ;  /* 0x0000000e07057220 */ /* 0x021fe20000400000 */
[----:B------:R-:W-:Y:S01]  /*7580*/  ISETP.GT.AND P4, PT, R11, 0x51, P0 ;  /* 0x000000510b00780c */ /* 0x000fe20000784270 */
[----:B------:R-:W-:Y:S02]  /*7590*/  BSSY B1, `(.L_x_227) ;  /* 0x0000005000017945 */ /* 0x000fe40003800000 */
[----:B------:R-:W-:-:S05]  /*75a0*/  FFMA R5, R64, R15, R5 ;  /* 0x0000000f40057223 */ /* 0x000fca0000000005 */
[----:B------:R0:W-:Y:S05]  /*75b0*/  @P2 STG.E desc[UR14][R200.64+0x200], R5 ;  /* 0x00020005c8002986 */ /* 0x0001ea000c10190e */
[----:B------:R-:W-:Y:S05]  /*75c0*/  @!P4 BRA `(.L_x_228) ;  /* 0x000000000004c947 */ /* 0x000fea0003800000 */
[----:B------:R0:W5:Y:S02]  /*75d0*/  LDG.E.LTC128B R7, desc[UR14][R128.64+0x200] ;  /* 0x0002000e80077981 */ /* 0x000164000c1e1920 */
.L_x_228:
[----:B------:R-:W-:Y:S05]  /*75e0*/  BSYNC B1 ;  /* 0x0000000000017941 */ /* 0x000fea0003800000 */
.L_x_227:
[----:B-----5:R-:W-:Y:S01]  /*75f0*/  FMUL R12, R7, R14 ;  /* 0x0000000e070c7220 */ /* 0x020fe20000400000 */
[----:B------:R-:W-:Y:S01]  /*7600*/  ISETP.GT.AND P2, PT, R11, 0x50, P1 ;  /* 0x000000500b00780c */ /* 0x000fe20000f44270 */
[----:B------:R-:W-:Y:S02]  /*7610*/  BSSY B1, `(.L_x_229) ;  /* 0x0000005000017945 */ /* 0x000fe40003800000 */
[----:B------:R-:W-:-:S05]  /*7620*/  FFMA R65, R65, R15, R12 ;  /* 0x0000000f41417223 */ /* 0x000fca000000000c */
[----:B------:R0:W-:Y:S05]  /*7630*/  @P4 STG.E desc[UR14][R198.64+0x200], R65 ;  /* 0x00020041c6004986 */ /* 0x0001ea000c10190e */
[----:B------:R-:W-:Y:S05]  /*7640*/  @!P2 BRA `(.L_x_230) ;  /* 0x000000000004a947 */ /* 0x000fea0003800000 */
[----:B------:R0:W5:Y:S02]  /*7650*/  LDG.E.LTC128B R7, desc[UR14][R126.64+0x220] ;  /* 0x0002200e7e077981 */ /* 0x000164000c1e1920 */
.L_x_230:
[----:B------:R-:W-:Y:S05]  /*7660*/  BSYNC B1 ;  /* 0x0000000000017941 */ /* 0x000fea0003800000 */
.L_x_229:
[----:B0----5:R-:W-:Y:S01]  /*7670*/  FMUL R5, R7, R14 ;  /* 0x0000000e07057220 */ /* 0x021fe20000400000 */
[----:B------:R-:W-:Y:S01]  /*7680*/  ISETP.GT.AND P4, PT, R11, 0x51, P1 ;  /* 0x000000510b00780c */ /* 0x000fe20000f84270 */
[----:B------:R-:W-:Y:S02]  /*7690*/  BSSY B1, `(.L_x_231) ;  /* 0x0000005000017945 */ /* 0x000fe40003800000 */
[----:B------:R-:W-:-:S05]  /*76a0*/  FFMA R5, R66, R15, R5 ;  /* 0x0000000f42057223 */ /* 0x000fca0000000005 */
[----:B------:R0:W-:Y:S05]  /*76b0*/  @P2 STG.E desc[UR14][R200.64+0x220], R5 ;  /* 0x00022005c8002986 */ /* 0x0001ea000c10190e */
[----:B------:R-:W-:Y:S05]  /*76c0*/  @!P4 BRA `(.L_x_232) ;  /* 0x000000000004c947 */ /* 0x000fea0003800000 */
[----:B------:R0:W5:Y:S02]  /*76d0*/  LDG.E.LTC128B R7, desc[UR14][R128.64+0x220] ;  /* 0x0002200e80077981 */ /* 0x000164000c1e1920 */
.L_x_232:
[----:B------:R-:W-:Y:S05]  /*76e0*/  BSYNC B1 ;  /* 0x0000000000017941 */ /* 0x000fea0003800000 */
.L_x_231:
[----:B-----5:R-:W-:Y:S01]  /*76f0*/  FMUL R12, R7, R14 ;  /* 0x0000000e070c7220 */ /* 0x020fe20000400000 */
[----:B------:R-:W-:Y:S01]  /*7700*/  ISETP.GT.AND P2, PT, R11, 0x58, P0 ;  /* 0x000000580b00780c */ /* 0x000fe20000744270 */
[----:B------:R-:W-:Y:S02]  /*7710*/  BSSY B1, `(.L_x_233) ;  /* 0x0000005000017945 */ /* 0x000fe40003800000 */
[----:B------:R-:W-:-:S05]  /*7720*/  FFMA R67, R67, R15, R12 ;  /* 0x0000000f43437223 */ /* 0x000fca000000000c */
[----:B------:R0:W-:Y:S05]  /*7730*/  @P4 STG.E desc[UR14][R198.64+0x220], R67 ;  /* 0x00022043c6004986 */ /* 0x0001ea000c10190e */
[----:B------:R-:W-:Y:S05]  /*7740*/  @!P2 BRA `(.L_x_234) ;  /* 0x000000000004a947 */ /* 0x000fea0003800000 */
[----:B------:R0:W5:Y:S02]  /*7750*/  LDG.E.LTC128B R7, desc[UR14][R202.64+0x200] ;  /* 0x0002000eca077981 */ /* 0x000164000c1e1920 */
.L_x_234:
[----:B------:R-:W-:Y:S05]  /*7760*/  BSYNC B1 ;  /* 0x0000000000017941 */ /* 0x000fea0003800000 */
.L_x_233:
[----:B0----5:R-:W-:Y:S01]  /*7770*/  FMUL R5, R7, R14 ;  /* 0x0000000e07057220 */ /* 0x021fe20000400000 */
[----:B------:R-:W-:Y:S01]  /*7780*/  ISETP.GT.AND P4, PT, R11, 0x59, P0 ;  /* 0x000000590b00780c */ /* 0x000fe20000784270 */
[----:B------:R-:W-:Y:S02]  /*7790*/  BSSY B1, `(.L_x_235) ;  /* 0x0000005000017945 */ /* 0x000fe40003800000 */
[----:B------:R-:W-:-:S05]  /*77a0*/  FFMA R5, R68, R15, R5 ;  /* 0x0000000f44057223 */ /* 0x000fca0000000005 */
[----:B------:R0:W-:Y:S05]  /*77b0*/  @P2 STG.E desc[UR14][R204.64+0x200], R5 ;  /* 0x00020005cc002986 */ /* 0x0001ea000c10190e */
[----:B------:R-:W-:Y:S05]  /*77c0*/  @!P4 BRA `(.L_x_236) ;  /* 0x000000000004c947 */ /* 0x000fea0003800000 */
[----:B------:R0:W5:Y:S02]  /*77d0*/  LDG.E.LTC128B R7, desc[UR14][R132.64+0x200] ;  /* 0x0002000e84077981 */ /* 0x000164000c1e1920 */
.L_x_236:
[----:B------:R-:W-:Y:S05]  /*77e0*/  BSYNC B1 ;  /* 0x0000000000017941 */ /* 0x000fea0003800000 */
.L_x_235:
[----:B-----5:R-:W-:Y:S01]  /*77f0*/  FMUL R12, R7, R14 ;  /* 0x0000000e070c7220 */ /* 0x020fe20000400000 */
[----:B------:R-:W-:Y:S01]  /*7800*/  ISETP.GT.AND P2, PT, R11, 0x58, P1 ;  /* 0x000000580b00780c */ /* 0x000fe20000f44270 */
[----:B------:R-:W-:Y:S02]  /*7810*/  BSSY B1, `(.L_x_237) ;  /* 0x0000005000017945 */ /* 0x000fe40003800000 */
[----:B------:R-:W-:-:S05]  /*7820*/  FFMA R69, R69, R15, R12 ;  /* 0x0000000f45457223 */ /* 0x000fca000000000c */
[----:B------:R0:W-:Y:S05]  /*7830*/  @P4 STG.E desc[UR14][R130.64+0x200], R69 ;  /* 0x0002004582004986 */ /* 0x0001ea000c10190e */
[----:B------:R-:W-:Y:S05]  /*7840*/  @!P2 BRA `(.L_x_238) ;  /* 0x000000000004a947 */ /* 0x000fea0003800000 */
[----:B------:R0:W5:Y:S02]  /*7850*/  LDG.E.LTC128B R7, desc[UR14][R202.64+0x220] ;  /* 0x0002200eca077981 */ /* 0x000164000c1e1920 */
.L_x_238:
[----:B------:R-:W-:Y:S05]  /*7860*/  BSYNC B1 ;  /* 0x0000000000017941 */ /* 0x000fea0003800000 */
.L_x_237:
[----:B0----5:R-:W-:Y:S01]  /*7870*/  FMUL R5, R7, R14 ;  /* 0x0000000e07057220 */ /* 0x021fe20000400000 */
[----:B------:R-:W-:Y:S01]  /*7880*/  ISETP.GT.AND P4, PT, R11, 0x59, P1 ;  /* 0x000000590b00780c */ /* 0x000fe20000f84270 */
[----:B------:R-:W-:Y:S02]  /*7890*/  BSSY B1, `(.L_x_239) ;  /* 0x0000005000017945 */ /* 0x000fe40003800000 */
[----:B------:R-:W-:-:S05]  /*78a0*/  FFMA R5, R70, R15, R5 ;  /* 0x0000000f46057223 */ /* 0x000fca0000000005 */
[----:B------:R0:W-:Y:S05]  /*78b0*/  @P2 STG.E desc[UR14][R204.64+0x220], R5 ;  /* 0x00022005cc002986 */ /* 0x0001ea000c10190e */
[----:B------:R-:W-:Y:S05]  /*78c0*/  @!P4 BRA `(.L_x_240) ;  /* 0x000000000004c947 */ /* 0x000fea0003800000 */
[----:B------:R0:W5:Y:S02]  /*78d0*/  LDG.E.LTC128B R7, desc[UR14][R132.64+0x220] ;  /* 0x0002200e84077981 */ /* 0x000164000c1e1920 */
.L_x_240:
[----:B------:R-:W-:Y:S05]  /*78e0*/  BSYNC B1 ;  /* 0x0000000000017941 */ /* 0x000fea0003800000 */
.L_x_239:
[----:B-----5:R-:W-:Y:S01]  /*78f0*/  FMUL R12, R7, R14 ;  /* 0x0000000e070c7220 */ /* 0x020fe20000400000 */
[----:B------:R-:W-:Y:S01]  /*7900*/  ISETP.GT.AND P2, PT, R11, 0x60, P0 ;  /* 0x000000600b00780c */ /* 0x000fe20000744270 */
[----:B------:R-:W-:Y:S02]  /*7910*/  BSSY B1, `(.L_x_241) ;  /* 0x0000005000017945 */ /* 0x000fe40003800000 */
[----:B------:R-:W-:-:S05]  /*7920*/  FFMA R71, R71, R15, R12 ;  /* 0x0000000f47477223 */ /* 0x000fca000000000c */
[----:B------:R0:W-:Y:S05]  /*7930*/  @P4 STG.E desc[UR14][R130.64+0x220], R71 ;  /* 0x0002204782004986 */ /* 0x0001ea000c10190e */
[----:B------:R-:W-:Y:S05]  /*7940*/  @!P2 BRA `(.L_x_242) ;  /* 0x000000000004a947 */ /* 0x000fea0003800000 */
[----:B------:R0:W5:Y:S02]  /*7950*/  LDG.E.LTC128B R7, desc[UR14][R206.64+0x200] ;  /* 0x0002000ece077981 */ /* 0x000164000c1e1920 */
.L_x_242:
[----:B------:R-:W-:Y:S05]  /*7960*/  BSYNC B1 ;  /* 0x0000000000017941 */ /* 0x000fea0003800000 */
.L_x_241:
[----:B0----5:R-:W-:Y:S01]  /*7970*/  FMUL R5, R7, R14 ;  /* 0x0000000e07057220 */ /* 0x021fe20000400000 */
[----:B------:R-:W-:Y:S01]  /*7980*/  ISETP.GT.AND P4, PT, R11, 0x61, P0 ;  /* 0x000000610b00780c */ /* 0x000fe20000784270 */
[----:B------:R-:W-:Y:S02]  /*7990*/  BSSY B1, `(.L_x_243) ;  /* 0x0000005000017945 */ /* 0x000fe40003800000 */
[----:B------:R-:W-:-:S05]  /*79a0*/  FFMA R5, R72, R15, R5 ;  /* 0x0000000f48057223 */ /* 0x000fca0000000005 */
[----:B------:R0:W-:Y:S05]  /*79b0*/  @P2 STG.E desc[UR14][R208.64+0x200], R5 ;  /* 0x00020005d0002986 */ /* 0x0001ea000c10190e */
[----:B------:R-:W-:Y:S05]  /*79c0*/  @!P4 BRA `(.L_x_244) ;  /* 0x000000000004c947 */ /* 0x000fea0003800000 */
[----:B------:R0:W5:Y:S02]  /*79d0*/  LDG.E.LTC128B R7, desc[UR14][R136.64+0x200] ;  /* 0x0002000e88077981 */ /* 0x000164000c1e1920 */
.L_x_244:
[----:B------:R-:W-:Y:S05]  /*79e0*/  BSYNC B1 ;  /* 0x0000000000017941 */ /* 0x000fea0003800000 */
.L_x_243:
[----:B-----5:R-:W-:Y:S01]  /*79f0*/  FMUL R12, R7, R14 ;  /* 0x0000000e070c7220 */ /* 0x020fe20000400000 */
[----:B------:R-:W-:Y:S01]  /*7a00*/  ISETP.GT.AND P2, PT, R11, 0x60, P1 ;  /* 0x000000600b00780c */ /* 0x000fe20000f44270 */
[----:B------:R-:W-:Y:S02]  /*7a10*/  BSSY B1, `(.L_x_245) ;  /* 0x0000005000017945 */ /* 0x000fe40003800000 */
[----:B------:R-:W-:-:S05]  /*7a20*/  FFMA R73, R73, R15, R12 ;  /* 0x0000000f49497223 */ /* 0x000fca000000000c */
[----:B------:R0:W-:Y:S05]  /*7a30*/  @P4 STG.E desc[UR14][R134.64+0x200], R73 ;  /* 0x0002004986004986 */ /* 0x0001ea000c10190e */
[----:B------:R-:W-:Y:S05]  /*7a40*/  @!P2 BRA `(.L_x_246) ;  /* 0x000000000004a947 */ /* 0x000fea0003800000 */
[----:B------:R0:W5:Y:S02]  /*7a50*/  LDG.E.LTC128B R7, desc[UR14][R206.64+0x220] ;  /* 0x0002200ece077981 */ /* 0x000164000c1e1920 */
.L_x_246:
[----:B------:R-:W-:Y:S05]  /*7a60*/  BSYNC B1 ;  /* 0x0000000000017941 */ /* 0x000fea0003800000 */
.L_x_245:
[----:B0----5:R-:W-:Y:S01]  /*7a70*/  FMUL R5, R7, R14 ;  /* 0x0000000e07057220 */ /* 0x021fe20000400000 */
[----:B------:R-:W-:Y:S01]  /*7a80*/  ISETP.GT.AND P4, PT, R11, 0x61, P1 ;  /* 0x000000610b00780c */ /* 0x000fe20000f84270 */
[----:B------:R-:W-:Y:S02]  /*7a90*/  BSSY B1, `(.L_x_247) ;  /* 0x0000005000017945 */ /* 0x000fe40003800000 */
[----:B------:R-:W-:-:S05]  /*7aa0*/  FFMA R5, R74, R15, R5 ;  /* 0x0000000f4a057223 */ /* 0x000fca0000000005 */
[----:B------:R0:W-:Y:S05]  /*7ab0*/  @P2 STG.E desc[UR14][R208.64+0x220], R5 ;  /* 0x00022005d0002986 */ /* 0x0001ea000c10190e */
[----:B------:R-:W-:Y:S05]  /*7ac0*/  @!P4 BRA `(.L_x_248) ;  /* 0x000000000004c947 */ /* 0x000fea0003800000 */
[----:B------:R0:W5:Y:S02]  /*7ad0*/  LDG.E.LTC128B R7, desc[UR14][R136.64+0x220] ;  /* 0x0002200e88077981 */ /* 0x000164000c1e1920 */
.L_x_248:
[----:B------:R-:W-:Y:S05]  /*7ae0*/  BSYNC B1 ;  /* 0x0000000000017941 */ /* 0x000fea0003800000 */
.L_x_247:
[----:B-----5:R-:W-:Y:S01]  /*7af0*/  FMUL R12, R7, R14 ;  /* 0x0000000e070c7220 */ /* 0x020fe20000400000 */
[----:B------:R-:W-:Y:S01]  /*7b00*/  ISETP.GT.AND P2, PT, R11, 0x68, P0 ;  /* 0x000000680b00780c */ /* 0x000fe20000744270 */
[----:B------:R-:W-:Y:S02]  /*7b10*/  BSSY B1, `(.L_x_249) ;  /* 0x0000005000017945 */ /* 0x000fe40003800000 */
[----:B------:R-:W-:-:S05]  /*7b20*/  FFMA R75, R75, R15, R12 ;  /* 0x0000000f4b4b7223 */ /* 0x000fca000000000c */
[----:B------:R0:W-:Y:S05]  /*7b30*/  @P4 STG.E desc[UR14][R134.64+0x220], R75 ;  /* 0x0002204b86004986 */ /* 0x0001ea000c10190e */
[----:B------:R-:W-:Y:S05]  /*7b40*/  @!P2 BRA `(.L_x_250) ;  /* 0x000000000004a947 */ /* 0x000fea0003800000 */
[----:B------:R0:W5:Y:S02]  /*7b50*/  LDG.E.LTC128B R7, desc[UR14][R138.64+0x200] ;  /* 0x0002000e8a077981 */ /* 0x000164000c1e1920 */
.L_x_250:
[----:B------:R-:W-:Y:S05]  /*7b60*/  BSYNC B1 ;  /* 0x0000000000017941 */ /* 0x000fea0003800000 */
.L_x_249:
[----:B0----5:R-:W-:Y:S01]  /*7b70*/  FMUL R5, R7, R14 ;  /* 0x0000000e07057220 */ /* 0x021fe20000400000 */
[----:B------:R-:W-:Y:S01]  /*7b80*/  ISETP.GT.AND P4, PT, R11, 0x69, P0 ;  /* 0x000000690b00780c */ /* 0x000fe20000784270 */
[----:B------:R-:W-:Y:S02]  /*7b90*/  BSSY B1, `(.L_x_251) ;  /* 0x0000005000017945 */ /* 0x000fe40003800000 */
[----:B------:R-:W-:-:S05]  /*7ba0*/  FFMA R5, R76, R15, R5 ;  /* 0x0000000f4c057223 */ /* 0x000fca0000000005 */
[----:B------:R0:W-:Y:S05]  /*7bb0*/  @P2 STG.E desc[UR14][R210.64+0x200], R5 ;  /* 0x00020005d2002986 */ /* 0x0001ea000c10190e */
[----:B------:R-:W-:Y:S05]  /*7bc0*/  @!P4 BRA `(.L_x_252) ;  /* 0x000000000004c947 */ /* 0x000fea0003800000 */
[----:B------:R0:W5:Y:S02]  /*7bd0*/  LDG.E.LTC128B R7, desc[UR14][R214.64+0x200] ;  /* 0x0002000ed6077981 */ /* 0x000164000c1e1920 */
.L_x_252:
[----:B------:R-:W-:Y:S05]  /*7be0*/  BSYNC B1 ;  /* 0x0000000000017941 */ /* 0x000fea0003800000 */
.L_x_251:
[----:B-----5:R-:W-:Y:S01]  /*7bf0*/  FMUL R12, R7, R14 ;  /* 0x0000000e070c7220 */ /* 0x020fe20000400000 */
[----:B------:R-:W-:Y:S01]  /*7c00*/  ISETP.GT.AND P2, PT, R11, 0x68, P1 ;  /* 0x000000680b00780c */ /* 0x000fe20000f44270 */
[----:B------:R-:W-:Y:S02]  /*7c10*/  BSSY B1, `(.L_x_253) ;  /* 0x0000005000017945 */ /* 0x000fe40003800000 */
[----:B------:R-:W-:-:S05]  /*7c20*/  FFMA R77, R77, R15, R12 ;  /* 0x0000000f4d4d7223 */ /* 0x000fca000000000c */
[----:B------:R0:W-:Y:S05]  /*7c30*/  @P4 STG.E desc[UR14][R140.64+0x200], R77 ;  /* 0x0002004d8c004986 */ /* 0x0001ea000c10190e */
[----:B------:R-:W-:Y:S05]  /*7c40*/  @!P2 BRA `(.L_x_254) ;  /* 0x000000000004a947 */ /* 0x000fea0003800000 */
[----:B------:R0:W5:Y:S02]  /*7c50*/  LDG.E.LTC128B R7, desc[UR14][R138.64+0x220] ;  /* 0x0002200e8a077981 */ /* 0x000164000c1e1920 */
.L_x_254:
[----:B------:R-:W-:Y:S05]  /*7c60*/  BSYNC B1 ;  /* 0x0000000000017941 */ /* 0x000fea0003800000 */
.L_x_253:
[----:B0----5:R-:W-:Y:S01]  /*7c70*/  FMUL R5, R7, R14 ;  /* 0x0000000e07057220 */ /* 0x021fe20000400000 */
[----:B------:R-:W-:Y:S01]  /*7c80*/  ISETP.GT.AND P4, PT, R11, 0x69, P1 ;  /* 0x000000690b00780c */ /* 0x000fe20000f84270 */
[----:B------:R-:W-:Y:S02]  /*7c90*/  BSSY B1, `(.L_x_255) ;  /* 0x0000005000017945 */ /* 0x000fe40003800000 */
[----:B------:R-:W-:-:S05]  /*7ca0*/  FFMA R5, R78, R15, R5 ;  /* 0x0000000f4e057223 */ /* 0x000fca0000000005 */
[----:B------:R0:W-:Y:S05]  /*7cb0*/  @P2 STG.E desc[UR14][R210.64+0x220], R5 ;  /* 0x00022005d2002986 */ /* 0x0001ea000c10190e */
[----:B------:R-:W-:Y:S05]  /*7cc0*/  @!P4 BRA `(.L_x_256) ;  /* 0x000000000004c947 */ /* 0x000fea0003800000 */
[----:B------:R0:W5:Y:S02]  /*7cd0*/  LDG.E.LTC128B R7, desc[UR14][R214.64+0x220] ;  /* 0x0002200ed6077981 */ /* 0x000164000c1e1920 */
.L_x_256:
[----:B------:R-:W-:Y:S05]  /*7ce0*/  BSYNC B1 ;  /* 0x0000000000017941 */ /* 0x000fea0003800000 */
.L_x_255:
[----:B-----5:R-:W-:Y:S01]  /*7cf0*/  FMUL R12, R7, R14 ;  /* 0x0000000e070c7220 */ /* 0x020fe20000400000 */
[----:B------:R-:W-:Y:S01]  /*7d00*/  ISETP.GT.AND P2, PT, R11, 0x70, P0 ;  /* 0x000000700b00780c */ /* 0x000fe20000744270 */
[----:B------:R-:W-:Y:S02]  /*7d10*/  BSSY B1, `(.L_x_257) ;  /* 0x0000005000017945 */ /* 0x000fe40003800000 */
[----:B------:R-:W-:-:S05]  /*7d20*/  FFMA R79, R79, R15, R12 ;  /* 0x0000000f4f4f7223 */ /* 0x000fca000000000c */
[----:B------:R0:W-:Y:S05]  /*7d30*/  @P4 STG.E desc[UR14][R140.64+0x220], R79 ;  /* 0x0002204f8c004986 */ /* 0x0001ea000c10190e */
[----:B------:R-:W-:Y:S05]  /*7d40*/  @!P2 BRA `(.L_x_258) ;  /* 0x000000000004a947 */ /* 0x000fea0003800000 */
[----:B------:R0:W5:Y:S02]  /*7d50*/  LDG.E.LTC128B R7, desc[UR14][R142.64+0x200] ;  /* 0x0002000e8e077981 */ /* 0x000164000c1e1920 */
.L_x_258:
[----:B------:R-:W-:Y:S05]  /*7d60*/  BSYNC B1 ;  /* 0x0000000000017941 */ /* 0x000fea0003800000 */
.L_x_257:
[----:B0----5:R-:W-:Y:S01]  /*7d70*/  FMUL R5, R7, R14 ;  /* 0x0000000e07057220 */ /* 0x021fe20000400000 */
[----:B------:R-:W-:Y:S01]  /*7d80*/  ISETP.GT.AND P4, PT, R11, 0x71, P0 ;  /* 0x000000710b00780c */ /* 0x000fe20000784270 */
[----:B------:R-:W-:Y:S02]  /*7d90*/  BSSY B1, `(.L_x_259) ;  /* 0x0000005000017945 */ /* 0x000fe40003800000 */
[----:B------:R-:W-:-:S05]  /*7da0*/  FFMA R5, R80, R15, R5 ;  /* 0x0000000f50057223 */ /* 0x000fca0000000005 */
[----:B------:R0:W-:Y:S05]  /*7db0*/  @P2 STG.E desc[UR14][R216.64+0x200], R5 ;  /* 0x00020005d8002986 */ /* 0x0001ea000c10190e */
[----:B------:R-:W-:Y:S05]  /*7dc0*/  @!P4 BRA `(.L_x_260) ;  /* 0x000000000004c947 */ /* 0x000fea0003800000 */
[----:B------:R0:W5:Y:S02]  /*7dd0*/  LDG.E.LTC128B R7, desc[UR14][R212.64+0x200] ;  /* 0x0002000ed4077981 */ /* 0x000164000c1e1920 */
.L_x_260:
[----:B------:R-:W-:Y:S05]  /*7de0*/  BSYNC B1 ;  /* 0x0000000000017941 */ /* 0x000fea0003800000 */
.L_x_259:
[----:B-----5:R-:W-:Y:S01]  /*7df0*/  FMUL R12, R7, R14 ;  /* 0x0000000e070c7220 */ /* 0x020fe20000400000 */
[----:B------:R-:W-:Y:S01]  /*7e00*/  ISETP.GT.AND P2, PT, R11, 0x70, P1 ;  /* 0x000000700b00780c */ /* 0x000fe20000f44270 */
[----:B------:R-:W-:Y:S02]  /*7e10*/  BSSY B1, `(.L_x_261) ;  /* 0x0000005000017945 */ /* 0x000fe40003800000 */
[----:B------:R-:W-:-:S05]  /*7e20*/  FFMA R81, R81, R15, R12 ;  /* 0x0000000f51517223 */ /* 0x000fca000000000c */
[----:B------:R0:W-:Y:S05]  /*7e30*/  @P4 STG.E desc[UR14][R144.64+0x200], R81 ;  /* 0x0002005190004986 */ /* 0x0001ea000c10190e */
[----:B------:R-:W-:Y:S05]  /*7e40*/  @!P2 BRA `(.L_x_262) ;  /* 0x000000000004a947 */ /* 0x000fea0003800000 */
[----:B------:R0:W5:Y:S02]  /*7e50*/  LDG.E.LTC128B R7, desc[UR14][R142.64+0x220] ;  /* 0x0002200e8e077981 */ /* 0x000164000c1e1920 */
.L_x_262:
[----:B------:R-:W-:Y:S05]  /*7e60*/  BSYNC B1 ;  /* 0x0000000000017941 */ /* 0x000fea0003800000 */
.L_x_261:
[----:B0----5:R-:W-:Y:S01]  /*7e70*/  FMUL R5, R7, R14 ;  /* 0x0000000e07057220 */ /* 0x021fe20000400000 */
[----:B------:R-:W-:Y:S01]  /*7e80*/  ISETP.GT.AND P4, PT, R11, 0x71, P1 ;  /* 0x000000710b00780c */ /* 0x000fe20000f84270 */
[----:B------:R-:W-:Y:S02]  /*7e90*/  BSSY B1, `(.L_x_263) ;  /* 0x0000005000017945 */ /* 0x000fe40003800000 */
[----:B------:R-:W-:-:S05]  /*7ea0*/  FFMA R5, R82, R15, R5 ;  /* 0x0000000f52057223 */ /* 0x000fca0000000005 */
[----:B------:R0:W-:Y:S05]  /*7eb0*/  @P2 STG.E desc[UR14][R216.64+0x220], R5 ;  /* 0x00022005d8002986 */ /* 0x0001ea000c10190e */
[----:B------:R-:W-:Y:S05]  /*7ec0*/  @!P4 BRA `(.L_x_264) ;  /* 0x000000000004c947 */ /* 0x000fea0003800000 */
[----:B------:R0:W5:Y:S02]  /*7ed0*/  LDG.E.LTC128B R7, desc[UR14][R212.64+0x220] ;  /* 0x0002200ed4077981 */ /* 0x000164000c1e1920 */
.L_x_264:
[----:B------:R-:W-:Y:S05]  /*7ee0*/  BSYNC B1 ;  /* 0x0000000000017941 */ /* 0x000fea0003800000 */
.L_x_263:
[----:B-----5:R-:W-:Y:S01]  /*7ef0*/  FMUL R12, R7, R14 ;  /* 0x0000000e070c7220 */ /* 0x020fe20000400000 */
[----:B------:R-:W-:Y:S01]  /*7f00*/  ISETP.GT.AND P2, PT, R11, 0x78, P0 ;  /* 0x000000780b00780c */ /* 0x000fe20000744270 */
[----:B------:R-:W-:Y:S02]  /*7f10*/  BSSY B1, `(.L_x_265) ;  /* 0x0000005000017945 */ /* 0x000fe40003800000 */
[----:B------:R-:W-:-:S05]  /*7f20*/  FFMA R83, R83, R15, R12 ;  /* 0x0000000f53537223 */ /* 0x000fca000000000c */
[----:B------:R0:W-:Y:S05]  /*7f30*/  @P4 STG.E desc[UR14][R144.64+0x220], R83 ;  /* 0x0002205390004986 */ /* 0x0001ea000c10190e */
[----:B------:R-:W-:Y:S05]  /*7f40*/  @!P2 BRA `(.L_x_266) ;  /* 0x000000000004a947 */ /* 0x000fea0003800000 */
[----:B------:R0:W5:Y:S02]  /*7f50*/  LDG.E.LTC128B R7, desc[UR14][R22.64+0x200] ;  /* 0x0002000e16077981 */ /* 0x000164000c1e1920 */
.L_x_266:
[----:B------:R-:W-:Y:S05]  /*7f60*/  BSYNC B1 ;  /* 0x0000000000017941 */ /* 0x000fea0003800000 */
.L_x_265:
[----:B0----5:R-:W-:Y:S01]  /*7f70*/  FMUL R5, R7, R14 ;  /* 0x0000000e07057220 */ /* 0x021fe20000400000 */
[----:B------:R-:W-:Y:S01]  /*7f80*/  ISETP.GT.AND P0, PT, R11, 0x79, P0 ;  /* 0x000000790b00780c */ /* 0x000fe20000704270 */
[----:B------:R-:W-:Y:S02]  /*7f90*/  BSSY B1, `(.L_x_267) ;  /* 0x0000005000017945 */ /* 0x000fe40003800000 */
[----:B------:R-:W-:-:S05]  /*7fa0*/  FFMA R5, R84, R15, R5 ;  /* 0x0000000f54057223 */ /* 0x000fca0000000005 */
[----:B------:R0:W-:Y:S05]  /*7fb0*/  @P2 STG.E desc[UR14][R18.64+0x200], R5 ;  /* 0x0002000512002986 */ /* 0x0001ea000c10190e */
[----:B------:R-:W-:Y:S05]  /*7fc0*/  @!P0 BRA `(.L_x_268) ;  /* 0x0000000000048947 */ /* 0x000fea0003800000 */
[----:B------:R0:W5:Y:S02]  /*7fd0*/  LDG.E.LTC128B R7, desc[UR14][R8.64+0x200] ;  /* 0x0002000e08077981 */ /* 0x000164000c1e1920 */
.L_x_268:
[----:B------:R-:W-:Y:S05]  /*7fe0*/  BSYNC B1 ;  /* 0x0000000000017941 */ /* 0x000fea0003800000 */
.L_x_267:
[----:B-----5:R-:W-:Y:S01]  /*7ff0*/  FMUL R12, R7, R14 ;  /* 0x0000000e070c7220 */ /* 0x020fe20000400000 */
[----:B------:R-:W-:Y:S01]  /*8000*/  ISETP.GT.AND P2, PT, R11, 0x78, P1 ;  /* 0x000000780b00780c */ /* 0x000fe20000f44270 */
[----:B------:R-:W-:Y:S02]  /*8010*/  BSSY B1, `(.L_x_269) ;  /* 0x0000005000017945 */ /* 0x000fe40003800000 */
[----:B------:R-:W-:-:S05]  /*8020*/  FFMA R85, R85, R15, R12 ;  /* 0x0000000f55557223 */ /* 0x000fca000000000c */
[----:B------:R0:W-:Y:S05]  /*8030*/  @P0 STG.E desc[UR14][R16.64+0x200], R85 ;  /* 0x0002005510000986 */ /* 0x0001ea000c10190e */
[----:B------:R-:W-:Y:S05]  /*8040*/  @!P2 BRA `(.L_x_270) ;  /* 0x000000000004a947 */ /* 0x000fea0003800000 */
[----:B------:R0:W5:Y:S02]  /*8050*/  LDG.E.LTC128B R7, desc[UR14][R22.64+0x220] ;  /* 0x0002200e16077981 */ /* 0x000164000c1e1920 */
.L_x_270:
[----:B------:R-:W-:Y:S05]  /*8060*/  BSYNC B1 ;  /* 0x0000000000017941 */ /* 0x000fea0003800000 */
.L_x_269:
[----:B0----5:R-:W-:Y:S01]  /*8070*/  FMUL R5, R7, R14 ;  /* 0x0000000e07057220 */ /* 0x021fe20000400000 */
[----:B------:R-:W-:Y:S01]  /*8080*/  ISETP.GT.AND P1, PT, R11, 0x79, P1 ;  /* 0x000000790b00780c */ /* 0x000fe20000f24270 */
[----:B------:R-:W-:Y:S02]  /*8090*/  BSSY B1, `(.L_x_271) ;  /* 0x0000005000017945 */ /* 0x000fe40003800000 */
[----:B------:R-:W-:-:S05]  /*80a0*/  FFMA R5, R86, R15, R5 ;  /* 0x0000000f56057223 */ /* 0x000fca0000000005 */
[----:B------:R0:W-:Y:S05]  /*80b0*/  @P2 STG.E desc[UR14][R18.64+0x220], R5 ;  /* 0x0002200512002986 */ /* 0x0001ea000c10190e */
[----:B------:R-:W-:Y:S05]  /*80c0*/  @!P1 BRA `(.L_x_272) ;  /* 0x0000000000049947 */ /* 0x000fea0003800000 */
[----:B------:R0:W5:Y:S02]  /*80d0*/  LDG.E.LTC128B R7, desc[UR14][R8.64+0x220] ;  /* 0x0002200e08077981 */ /* 0x000164000c1e1920 */
.L_x_272:
[----:B------:R-:W-:Y:S05]  /*80e0*/  BSYNC B1 ;  /* 0x0000000000017941 */ /* 0x000fea0003800000 */
.L_x_271:
[----:B0----5:R-:W-:-:S04]  /*80f0*/  FMUL R8, R7, R14 ;  /* 0x0000000e07087220 */ /* 0x021fc80000400000 */
[----:B------:R-:W-:Y:S01]  /*8100*/  FFMA R87, R87, R15, R8 ;  /* 0x0000000f57577223 */ /* 0x000fe20000000008 */
[----:B------:R-:W-:Y:S06]  /*8110*/  @!P1 BRA `(.L_x_273) ;  /* 0x0000001c00209947 */ /* 0x000fec0003800000 */
[----:B------:R0:W-:Y:S01]  /*8120*/  STG.E desc[UR14][R16.64+0x220], R87 ;  /* 0x0002205710007986 */ /* 0x0001e2000c10190e */
[----:B------:R-:W-:Y:S05]  /*8130*/  BRA `(.L_x_273) ;  /* 0x0000001c00187947 */ /* 0x000fea0003800000 */
.L_x_22:
[----:B------:R-:W-:Y:S01]  /*8140*/  ULDC.64 UR8, c[0x0][0x6c0] ;  /* 0x0001b00000087ab9 */ /* 0x000fe20000000a00 */
[----:B------:R-:W-:Y:S01]  /*8150*/  ISETP.GT.AND P1, PT, R12, 0x8, PT ;  /* 0x000000080c00780c */ /* 0x000fe20003f24270 */
[-C--:B--2---:R-:W-:Y:S01]  /*8160*/  FMUL R7, R88, R15.reuse ;  /* 0x0000000f58077220 */ /* 0x084fe20000400000 */
[C---:B------:R-:W-:Y:S01]  /*8170*/  LEA R8, P5, R160.reuse, UR8, 0x2 ;  /* 0x00000008a0087c11 */ /* 0x040fe2000f8a10ff */
[-C--:B------:R-:W-:Y:S01]  /*8180*/  FMUL R89, R89, R15.reuse ;  /* 0x0000000f59597220 */ /* 0x080fe20000400000 */
[----:B------:R-:W-:Y:S01]  /*8190*/  ISETP.GT.AND P6, PT, R11, 0x1, P2 ;  /* 0x000000010b00780c */ /* 0x000fe200017c4270 */
[-C--:B------:R-:W-:Y:S01]  /*81a0*/  FMUL R91, R91, R15.reuse ;  /* 0x0000000f5b5b7220 */ /* 0x080fe20000400000 */
[----:B------:R-:W-:Y:S01]  /*81b0*/  LEA.HI.X R9, R160, UR9, R21, 0x2, P5 ;  /* 0x00000009a0097c11 */ /* 0x000fe2000a8f1415 */
[----:B------:R-:W-:Y:S01]  /*81c0*/  FMUL R21, R90, R15 ;  /* 0x0000000f5a157220 */ /* 0x000fe20000400000 */
[C---:B------:R-:W-:Y:S01]  /*81d0*/  LEA R16, P5, R164.reuse, R8, 0x2 ;  /* 0x00000008a4107211 */ /* 0x040fe200078a10ff */
[C---:B------:R-:W-:Y:S01]  /*81e0*/  IMAD.SHL.U32 R5, R164.reuse, 0x20, RZ ;  /* 0x00000020a4057824 */ /* 0x040fe200078e00ff */
[----:B------:R-:W-:Y:S01]  /*81f0*/  ISETP.GT.AND P0, PT, R11, RZ, P1 ;  /* 0x000000ff0b00720c */ /* 0x000fe20000f04270 */
[----:B------:R0:W-:Y:S01]  /*8200*/  @P4 STG.E desc[UR14][R8.64], R7 ;  /* 0x0000000708004986 */ /* 0x0001e2000c10190e */
[C---:B------:R-:W-:Y:S01]  /*8210*/  LEA.HI.X R17, R164.reuse, R9, R165, 0x2, P5 ;  /* 0x00000009a4117211 */ /* 0x040fe200028f14a5 */
[----:B------:R-:W-:Y:S01]  /*8220*/  IMAD R23, R165, 0x1c, RZ ;  /* 0x0000001ca5177824 */ /* 0x000fe200078e02ff */
[----:B------:R-:W-:Y:S01]  /*8230*/  ISETP.GT.AND P5, PT, R11, 0x1, P1 ;  /* 0x000000010b00780c */ /* 0x000fe20000fa4270 */
[----:B------:R-:W-:Y:S01]  /*8240*/  FMUL R93, R93, R15 ;  /* 0x0000000f5d5d7220 */ /* 0x000fe20000400000 */
[----:B------:R-:W-:Y:S01]  /*8250*/  ISETP.GT.AND P4, PT, R11, 0x8, P2 ;  /* 0x000000080b00780c */ /* 0x000fe20001784270 */
[----:B------:R-:W-:Y:S01]  /*8260*/  @P6 STG.E desc[UR14][R16.64], R89 ;  /* 0x0000005910006986 */ /* 0x000fe2000c10190e */
[C---:B------:R-:W-:Y:S01]  /*8270*/  IMAD.WIDE.U32 R18, R164.reuse, 0x1c, R16 ;  /* 0x0000001ca4127825 */ /* 0x040fe200078e0010 */
[----:B------:R-:W-:-:S03]  /*8280*/  SHF.L.U64.HI R165, R164, 0x5, R165 ;  /* 0x00000005a4a57819 */ /* 0x000fc600000102a5 */
[-C--:B------:R-:W-:Y:S01]  /*8290*/  FMUL R153, R94, R15.reuse ;  /* 0x0000000f5e997220 */ /* 0x080fe20000400000 */
[----:B------:R-:W-:Y:S01]  /*82a0*/  ISETP.GT.AND P6, PT, R11, 0x8, P1 ;  /* 0x000000080b00780c */ /* 0x000fe20000fc4270 */
[----:B------:R-:W-:Y:S01]  /*82b0*/  IMAD.IADD R19, R23, 0x1, R19 ;  /* 0x0000000117137824 */ /* 0x000fe200078e0213 */
[----:B------:R1:W-:Y:S01]  /*82c0*/  @P0 STG.E desc[UR14][R8.64+0x20], R21 ;  /* 0x0000201508000986 */ /* 0x0003e2000c10190e */
[----:B------:R-:W-:Y:S01]  /*82d0*/  ISETP.GT.AND P0, PT, R11, 0x9, P2 ;  /* 0x000000090b00780c */ /* 0x000fe20001704270 */
[-C--:B0-----:R-:W-:Y:S01]  /*82e0*/  FMUL R7, R92, R15.reuse ;  /* 0x0000000f5c077220 */ /* 0x081fe20000400000 */
[-C--:B------:R-:W-:Y:S01]  /*82f0*/  FMUL R95, R95, R15.reuse ;  /* 0x0000000f5f5f7220 */ /* 0x080fe20000400000 */
[----:B------:R-:W-:Y:S01]  /*8300*/  @P5 STG.E desc[UR14][R16.64+0x20], R91 ;  /* 0x0000205b10005986 */ /* 0x000fe2000c10190e */
[----:B------:R-:W-:Y:S01]  /*8310*/  IADD3 R20, P5, R5, R16, RZ ;  /* 0x0000001005147210 */ /* 0x000fe20007fbe0ff */
[-C--:B------:R-:W-:Y:S01]  /*8320*/  FMUL R155, R96, R15.reuse ;  /* 0x0000000f609b7220 */ /* 0x080fe20000400000 */
[-C--:B------:R-:W-:Y:S01]  /*8330*/  FMUL R97, R97, R15.reuse ;  /* 0x0000000f61617220 */ /* 0x080fe20000400000 */
[----:B------:R0:W-:Y:S01]  /*8340*/  @P4 STG.E desc[UR14][R18.64], R7 ;  /* 0x0000000712004986 */ /* 0x0001e2000c10190e */
[----:B------:R-:W-:Y:S01]  /*8350*/  ISETP.GT.AND P4, PT, R11, 0x9, P1 ;  /* 0x000000090b00780c */ /* 0x000fe20000f84270 */
[-C--:B------:R-:W-:Y:S01]  /*8360*/  FMUL R99, R99, R15.reuse ;  /* 0x0000000f63637220 */ /* 0x080fe20000400000 */
[-C--:B------:R-:W-:Y:S01]  /*8370*/  FMUL R101, R101, R15.reuse ;  /* 0x0000000f65657220 */ /* 0x080fe20000400000 */
[----:B-1----:R-:W-:Y:S01]  /*8380*/  IMAD.X R21, R165, 0x1, R17, P5 ;  /* 0x00000001a5157824 */ /* 0x002fe200028e0611 */
[----:B------:R-:W-:Y:S01]  /*8390*/  ISETP.GT.AND P5, PT, R11, 0x10, P2 ;  /* 0x000000100b00780c */ /* 0x000fe200017a4270 */
[-C--:B------:R-:W-:Y:S01]  /*83a0*/  FMUL R103, R103, R15.reuse ;  /* 0x0000000f67677220 */ /* 0x080fe20000400000 */
[-C--:B------:R-:W-:Y:S01]  /*83b0*/  FMUL R105, R105, R15.reuse ;  /* 0x0000000f69697220 */ /* 0x080fe20000400000 */
[-C--:B------:R-:W-:Y:S01]  /*83c0*/  FMUL R107, R107, R15.reuse ;  /* 0x0000000f6b6b7220 */ /* 0x080fe20000400000 */
[----:B------:R-:W-:Y:S01]  /*83d0*/  @P0 STG.E desc[UR14][R20.64], R93 ;  /* 0x0000005d14000986 */ /* 0x000fe2000c10190e */
[----:B------:R-:W-:Y:S01]  /*83e0*/  IADD3 R22, P0, R5, R18, RZ ;  /* 0x0000001205167210 */ /* 0x000fe20007f1e0ff */
[-C--:B------:R-:W-:Y:S01]  /*83f0*/  FMUL R109, R109, R15.reuse ;  /* 0x0000000f6d6d7220 */ /* 0x080fe20000400000 */
[-C--:B0-----:R-:W-:Y:S01]  /*8400*/  FMUL R7, R98, R15.reuse ;  /* 0x0000000f62077220 */ /* 0x081fe20000400000 */
[----:B------:R0:W-:Y:S01]  /*8410*/  @P6 STG.E desc[UR14][R18.64+0x20], R153 ;  /* 0x0000209912006986 */ /* 0x0001e2000c10190e */
[----:B------:R-:W-:Y:S01]  /*8420*/  ISETP.GT.AND P6, PT, R11, 0x10, P1 ;  /* 0x000000100b00780c */ /* 0x000fe20000fc4270 */
[----:B------:R-:W-:Y:S01]  /*8430*/  IMAD.X R23, R165, 0x1, R19, P0 ;  /* 0x00000001a5177824 */ /* 0x000fe200000e0613 */
[----:B------:R-:W-:Y:S01]  /*8440*/  ISETP.GT.AND P0, PT, R11, 0x11, P2 ;  /* 0x000000110b00780c */ /* 0x000fe20001704270 */
[----:B------:R-:W-:Y:S01]  /*8450*/  @P4 STG.E desc[UR14][R20.64+0x20], R95 ;  /* 0x0000205f14004986 */ /* 0x000fe2000c10190e */
[----:B------:R-:W-:Y:S01]  /*8460*/  IADD3 R88, P4, R5, R20, RZ ;  /* 0x0000001405587210 */ /* 0x000fe20007f9e0ff */
[-C--:B------:R-:W-:Y:S01]  /*8470*/  FMUL R111, R111, R15.reuse ;  /* 0x0000000f6f6f7220 */ /* 0x080fe20000400000 */
[-C--:B------:R-:W-:Y:S01]  /*8480*/  FMUL R113, R113, R15.reuse ;  /* 0x0000000f71717220 */ /* 0x080fe20000400000 */
[----:B------:R1:W-:Y:S01]  /*8490*/  @P5 STG.E desc[UR14][R22.64], R155 ;  /* 0x0000009b16005986 */ /* 0x0003e2000c10190e */
[----:B------:R-:W-:Y:S01]  /*84a0*/  ISETP.GT.AND P5, PT, R11, 0x11, P1 ;  /* 0x000000110b00780c */ /* 0x000fe20000fa4270 */
[----:B------:R-:W-:Y:S01]  /*84b0*/  IMAD.X R89, R165, 0x1, R21, P4 ;  /* 0x00000001a5597824 */ /* 0x000fe200020e0615 */
[----:B------:R-:W-:Y:S01]  /*84c0*/  ISETP.GT.AND P4, PT, R11, 0x18, P2 ;  /* 0x000000180b00780c */ /* 0x000fe20001784270 */
[-C--:B0-----:R-:W-:Y:S01]  /*84d0*/  FMUL R153, R100, R15.reuse ;  /* 0x0000000f64997220 */ /* 0x081fe20000400000 */
[-C--:B------:R-:W-:Y:S01]  /*84e0*/  FMUL R115, R115, R15.reuse ;  /* 0x0000000f73737220 */ /* 0x080fe20000400000 */
[-C--:B------:R-:W-:Y:S01]  /*84f0*/  FMUL R117, R117, R15.reuse ;  /* 0x0000000f75757220 */ /* 0x080fe20000400000 */
[-C--:B------:R-:W-:Y:S01]  /*8500*/  FMUL R119, R119, R15.reuse ;  /* 0x0000000f77777220 */ /* 0x080fe20000400000 */
        /* <DEDUP_REMOVED lines=8> */
[----:B------:R-:W-:Y:S01]  /*8590*/  @P5 STG.E desc[UR14][R88.64+0x20], R99 ;  /* 0x0000206358005986 */ /* 0x000fe2000c10190e */
[----:B------:R-:W-:Y:S01]  /*85a0*/  IADD3 R92, P5, R5, R88, RZ ;  /* 0x00000058055c7210 */ /* 0x000fe20007fbe0ff */
[-C--:B-1----:R-:W-:Y:S01]  /*85b0*/  FMUL R155, R104, R15.reuse ;  /* 0x0000000f689b7220 */ /* 0x082fe20000400000 */
        /* <DEDUP_REMOVED lines=148> */
[----:B------:R-:W-:Y:S01]  /*8f00*/  FMUL R87, R87, R15 ;  /* 0x0000000f57577220 */ /* 0x000fe20000400000 */
[----:B------:R-:W-:Y:S01]  /*8f10*/  @P0 STG.E desc[UR14][R120.64], R129 ;  /* 0x0000008178000986 */ /* 0x000fe2000c10190e */
[----:B------:R-:W-:-:S03]  /*8f20*/  IADD3 R122, P0, R5, R118, RZ ;  /* 0x00000076057a7210 */ /* 0x000fc60007f1e0ff */
[----:B------:R0:W-:Y:S01]  /*8f30*/  @P6 STG.E desc[UR14][R118.64+0x20], R7 ;  /* 0x0000200776006986 */ /* 0x0001e2000c10190e */
[----:B------:R-:W-:Y:S01]  /*8f40*/  ISETP.GT.AND P6, PT, R11, 0x58, P1 ;  /* 0x000000580b00780c */ /* 0x000fe20000fc4270 */
[----:B------:R-:W-:Y:S01]  /*8f50*/  IMAD.X R123, R165, 0x1, R119, P0 ;  /* 0x00000001a57b7824 */ /* 0x000fe200000e0677 */
[----:B------:R-:W-:Y:S01]  /*8f60*/  ISETP.GT.AND P0, PT, R11, 0x59, P2 ;  /* 0x000000590b00780c */ /* 0x000fe20001704270 */
[----:B------:R-:W-:Y:S01]  /*8f70*/  @P5 STG.E desc[UR14][R120.64+0x20], R131 ;  /* 0x0000208378005986 */ /* 0x000fe2000c10190e */
[----:B------:R-:W-:Y:S01]  /*8f80*/  IADD3 R124, P5, R5, R120, RZ ;  /* 0x00000078057c7210 */ /* 0x000fe20007fbe0ff */
[-C--:B-1----:R-:W-:Y:S02]  /*8f90*/  FMUL R155, R136, R15.reuse ;  /* 0x0000000f889b7220 */ /* 0x082fe40000400000 */
[----:B------:R1:W-:Y:S01]  /*8fa0*/  @P4 STG.E desc[UR14][R122.64], R153 ;  /* 0x000000997a004986 */ /* 0x0003e2000c10190e */
[----:B------:R-:W-:Y:S01]  /*8fb0*/  ISETP.GT.AND P4, PT, R11, 0x59, P1 ;  /* 0x000000590b00780c */ /* 0x000fe20000f84270 */
[----:B------:R-:W-:Y:S01]  /*8fc0*/  IMAD.X R125, R165, 0x1, R121, P5 ;  /* 0x00000001a57d7824 */ /* 0x000fe200028e0679 */
[----:B------:R-:W-:Y:S01]  /*8fd0*/  ISETP.GT.AND P5, PT, R11, 0x60, P2 ;  /* 0x000000600b00780c */ /* 0x000fe200017a4270 */
[----:B0-----:R-:W-:-:S04]  /*8fe0*/  FMUL R7, R134, R15 ;  /* 0x0000000f86077220 */ /* 0x001fc80000400000 */
        /* <DEDUP_REMOVED lines=17> */
[----:B------:R-:W-:Y:S01]  /*9100*/  IADD3 R132, P6, R5, R128, RZ ;  /* 0x0000008005847210 */ /* 0x000fe20007fde0ff */
[----:B------:R-:W-:Y:S01]  /*9110*/  IMAD.X R131, R165, 0x1, R127, P0 ;  /* 0x00000001a5837824 */ /* 0x000fe200000e067f */
[C---:B------:R-:W-:Y:S01]  /*9120*/  ISETP.GT.AND P0, PT, R11.reuse, 0x69, P2 ;  /* 0x000000690b00780c */ /* 0x040fe20001704270 */
[----:B------:R-:W-:Y:S01]  /*9130*/  @P5 STG.E desc[UR14][R128.64+0x20], R139 ;  /* 0x0000208b80005986 */ /* 0x000fe2000c10190e */
[----:B------:R-:W-:Y:S01]  /*9140*/  ISETP.GT.AND P5, PT, R11, 0x68, P1 ;  /* 0x000000680b00780c */ /* 0x000fe20000fa4270 */
[----:B------:R-:W-:Y:S01]  /*9150*/  IMAD.X R133, R165, 0x1, R129, P6 ;  /* 0x00000001a5857824 */ /* 0x000fe200030e0681 */
[C---:B------:R-:W-:Y:S01]  /*9160*/  ISETP.GT.AND P6, PT, R11.reuse, 0x70, P2 ;  /* 0x000000700b00780c */ /* 0x040fe200017c4270 */
[----:B------:R-:W-:Y:S01]  /*9170*/  @P4 STG.E desc[UR14][R130.64], R153 ;  /* 0x0000009982004986 */ /* 0x000fe2000c10190e */
[----:B------:R-:W-:Y:S01]  /*9180*/  ISETP.GT.AND P4, PT, R11, 0x69, P1 ;  /* 0x000000690b00780c */ /* 0x000fe20000f84270 */
[-C--:B-1----:R-:W-:Y:S01]  /*9190*/  FMUL R155, R144, R15.reuse ;  /* 0x0000000f909b7220 */ /* 0x082fe20000400000 */
[----:B0-----:R-:W-:-:S05]  /*91a0*/  FMUL R7, R142, R15 ;  /* 0x0000000f8e077220 */ /* 0x001fca0000400000 */
[----:B------:R-:W-:Y:S01]  /*91b0*/  @P0 STG.E desc[UR14][R132.64], R141 ;  /* 0x0000008d84000986 */ /* 0x000fe2000c10190e */
[----:B------:R-:W-:-:S03]  /*91c0*/  IADD3 R134, P0, R5, R130, RZ ;  /* 0x0000008205867210 */ /* 0x000fc60007f1e0ff */
[----:B------:R0:W-:Y:S01]  /*91d0*/  @P5 STG.E desc[UR14][R130.64+0x20], R7 ;  /* 0x0000200782005986 */ /* 0x0001e2000c10190e */
[----:B------:R-:W-:Y:S01]  /*91e0*/  ISETP.GT.AND P5, PT, R11, 0x70, P1 ;  /* 0x000000700b00780c */ /* 0x000fe20000fa4270 */
[----:B------:R-:W-:Y:S01]  /*91f0*/  IMAD.X R135, R165, 0x1, R131, P0 ;  /* 0x00000001a5877824 */ /* 0x000fe200000e0683 */
[----:B------:R-:W-:Y:S01]  /*9200*/  ISETP.GT.AND P0, PT, R11, 0x71, P2 ;  /* 0x000000710b00780c */ /* 0x000fe20001704270 */
[----:B------:R1:W-:Y:S01]  /*9210*/  @P4 STG.E desc[UR14][R132.64+0x20], R143 ;  /* 0x0000208f84004986 */ /* 0x0003e2000c10190e */
[----:B------:R-:W-:-:S03]  /*9220*/  IADD3 R136, P4, R5, R132, RZ ;  /* 0x0000008405887210 */ /* 0x000fc60007f9e0ff */
[----:B------:R-:W-:Y:S01]  /*9230*/  @P6 STG.E desc[UR14][R134.64], R155 ;  /* 0x0000009b86006986 */ /* 0x000fe2000c10190e */
[----:B------:R-:W-:Y:S01]  /*9240*/  ISETP.GT.AND P6, PT, R11, 0x71, P1 ;  /* 0x000000710b00780c */ /* 0x000fe20000fc4270 */
[----:B------:R-:W-:Y:S01]  /*9250*/  IMAD.X R137, R165, 0x1, R133, P4 ;  /* 0x00000001a5897824 */ /* 0x000fe200020e0685 */
[----:B------:R-:W-:Y:S01]  /*9260*/  IADD3 R138, P4, R5, R136, RZ ;  /* 0x00000088058a7210 */ /* 0x000fe20007f9e0ff */
[----:B0-----:R-:W-:-:S04]  /*9270*/  FMUL R7, R146, R15 ;  /* 0x0000000f92077220 */ /* 0x001fc80000400000 */
[----:B------:R-:W-:Y:S01]  /*9280*/  @P0 STG.E desc[UR14][R136.64], R145 ;  /* 0x0000009188000986 */ /* 0x000fe2000c10190e */
[----:B------:R-:W-:Y:S01]  /*9290*/  IADD3 R140, P0, R5, R134, RZ ;  /* 0x00000086058c7210 */ /* 0x000fe20007f1e0ff */
[-C--:B------:R-:W-:Y:S01]  /*92a0*/  FMUL R5, R148, R15.reuse ;  /* 0x0000000f94057220 */ /* 0x080fe20000400000 */
[----:B------:R-:W-:Y:S01]  /*92b0*/  IMAD.X R139, R165, 0x1, R137, P4 ;  /* 0x00000001a58b7824 */ /* 0x000fe200020e0689 */
[----:B------:R0:W-:Y:S01]  /*92c0*/  @P5 STG.E desc[UR14][R134.64+0x20], R7 ;  /* 0x0000200786005986 */ /* 0x0001e2000c10190e */
[----:B------:R-:W-:Y:S01]  /*92d0*/  ISETP.GT.AND P5, PT, R11, 0x78, P2 ;  /* 0x000000780b00780c */ /* 0x000fe200017a4270 */
[----:B------:R-:W-:Y:S01]  /*92e0*/  IMAD.X R141, R165, 0x1, R135, P0 ;  /* 0x00000001a58d7824 */ /* 0x000fe200000e0687 */
[C---:B------:R-:W-:Y:S01]  /*92f0*/  ISETP.GT.AND P2, PT, R11.reuse, 0x79, P2 ;  /* 0x000000790b00780c */ /* 0x040fe20001744270 */
[----:B------:R-:W-:Y:S01]  /*9300*/  @P6 STG.E desc[UR14][R136.64+0x20], R147 ;  /* 0x0000209388006986 */ /* 0x000fe2000c10190e */
[----:B------:R-:W-:Y:S01]  /*9310*/  ISETP.GT.AND P0, PT, R12, 0x80, PT ;  /* 0x000000800c00780c */ /* 0x000fe20003f04270 */
[----:B-1----:R-:W-:Y:S01]  /*9320*/  FMUL R143, R150, R15 ;  /* 0x0000000f968f7220 */ /* 0x002fe20000400000 */
[----:B------:R-:W-:-:S02]  /*9330*/  ISETP.GT.AND P6, PT, R11, 0x78, P1 ;  /* 0x000000780b00780c */ /* 0x000fc40000fc4270 */
[C---:B------:R-:W-:Y:S02]  /*9340*/  ISETP.GT.AND P1, PT, R11.reuse, 0x79, P1 ;  /* 0x000000790b00780c */ /* 0x040fe40000f24270 */
[C---:B------:R-:W-:Y:S01]  /*9350*/  ISETP.GT.AND P4, PT, R11.reuse, 0x1, P0 ;  /* 0x000000010b00780c */ /* 0x040fe20000784270 */
[----:B0-----:R-:W-:Y:S02]  /*9360*/  FMUL R7, R24, R15 ;  /* 0x0000000f18077220 */ /* 0x001fe40000400000 */
[----:B------:R0:W-:Y:S01]  /*9370*/  @P5 STG.E desc[UR14][R140.64], R5 ;  /* 0x000000058c005986 */ /* 0x0001e2000c10190e */
[----:B------:R-:W-:-:S03]  /*9380*/  ISETP.GT.AND P5, PT, R11, RZ, P0 ;  /* 0x000000ff0b00720c */ /* 0x000fc600007a4270 */
[----:B------:R-:W-:Y:S01]  /*9390*/  @P2 STG.E desc[UR14][R138.64], R149 ;  /* 0x000000958a002986 */ /* 0x000fe2000c10190e */
[----:B------:R-:W-:-:S03]  /*93a0*/  ISETP.GT.AND P2, PT, R12, 0x88, PT ;  /* 0x000000880c00780c */ /* 0x000fc60003f44270 */
[----:B------:R1:W-:Y:S01]  /*93b0*/  @P6 STG.E desc[UR14][R140.64+0x20], R143 ;  /* 0x0000208f8c006986 */ /* 0x0003e2000c10190e */
[----:B------:R-:W-:-:S03]  /*93c0*/  ISETP.GT.AND P6, PT, R11, RZ, P2 ;  /* 0x000000ff0b00720c */ /* 0x000fc600017c4270 */
[----:B------:R-:W-:Y:S01]  /*93d0*/  @P1 STG.E desc[UR14][R138.64+0x20], R151 ;  /* 0x000020978a001986 */ /* 0x000fe2000c10190e */
[C---:B------:R-:W-:Y:S01]  /*93e0*/  ISETP.GT.AND P1, PT, R11.reuse, 0x1, P2 ;  /* 0x000000010b00780c */ /* 0x040fe20001724270 */
[----:B0-----:R-:W-:Y:S02]  /*93f0*/  FMUL R5, R26, R15 ;  /* 0x0000000f1a057220 */ /* 0x001fe40000400000 */
[----:B------:R0:W-:Y:S01]  /*9400*/  @P5 STG.E desc[UR14][R8.64+0x200], R7 ;  /* 0x0002000708005986 */ /* 0x0001e2000c10190e */
[----:B------:R-:W-:-:S03]  /*9410*/  ISETP.GT.AND P5, PT, R11, 0x8, P0 ;  /* 0x000000080b00780c */ /* 0x000fc600007a4270 */
[----:B------:R-:W-:Y:S01]  /*9420*/  @P4 STG.E desc[UR14][R16.64+0x200], R25 ;  /* 0x0002001910004986 */ /* 0x000fe2000c10190e */
[C---:B------:R-:W-:Y:S01]  /*9430*/  ISETP.GT.AND P4, PT, R11.reuse, 0x9, P0 ;  /* 0x000000090b00780c */ /* 0x040fe20000784270 */
[----:B-1----:R-:W-:Y:S02]  /*9440*/  FMUL R143, R28, R15 ;  /* 0x0000000f1c8f7220 */ /* 0x002fe40000400000 */
[----:B------:R1:W-:Y:S01]  /*9450*/  @P6 STG.E desc[UR14][R8.64+0x220], R5 ;  /* 0x0002200508006986 */ /* 0x0003e2000c10190e */
[----:B------:R-:W-:-:S03]  /*9460*/  ISETP.GT.AND P6, PT, R11, 0x8, P2 ;  /* 0x000000080b00780c */ /* 0x000fc600017c4270 */
[----:B------:R-:W-:Y:S01]  /*9470*/  @P1 STG.E desc[UR14][R16.64+0x220], R27 ;  /* 0x0002201b10001986 */ /* 0x000fe2000c10190e */
[C---:B------:R-:W-:Y:S01]  /*9480*/  ISETP.GT.AND P1, PT, R11.reuse, 0x9, P2 ;  /* 0x000000090b00780c */ /* 0x040fe20001724270 */
[----:B0-----:R-:W-:Y:S02]  /*9490*/  FMUL R7, R30, R15 ;  /* 0x0000000f1e077220 */ /* 0x001fe40000400000 */
[----:B------:R-:W-:Y:S01]  /*94a0*/  @P5 STG.E desc[UR14][R18.64+0x200], R143 ;  /* 0x0002008f12005986 */ /* 0x000fe2000c10190e */
[----:B------:R-:W-:-:S03]  /*94b0*/  ISETP.GT.AND P5, PT, R11, 0x10, P0 ;  /* 0x000000100b00780c */ /* 0x000fc600007a4270 */
[----:B------:R-:W-:Y:S01]  /*94c0*/  @P4 STG.E desc[UR14][R20.64+0x200], R29 ;  /* 0x0002001d14004986 */ /* 0x000fe2000c10190e */
[C---:B------:R-:W-:Y:S01]  /*94d0*/  ISETP.GT.AND P4, PT, R11.reuse, 0x11, P0 ;  /* 0x000000110b00780c */ /* 0x040fe20000784270 */
[-C--:B-1----:R-:W-:Y:S01]  /*94e0*/  FMUL R5, R32, R15.reuse ;  /* 0x0000000f20057220 */ /* 0x082fe20000400000 */
[----:B------:R-:W-:Y:S01]  /*94f0*/  FMUL R9, R34, R15 ;  /* 0x0000000f22097220 */ /* 0x000fe20000400000 */
[----:B------:R0:W-:Y:S01]  /*9500*/  @P6 STG.E desc[UR14][R18.64+0x220], R7 ;  /* 0x0002200712006986 */ /* 0x0001e2000c10190e */
[----:B------:R-:W-:-:S03]  /*9510*/  ISETP.GT.AND P6, PT, R11, 0x10, P2 ;  /* 0x000000100b00780c */ /* 0x000fc600017c4270 */
[----:B------:R-:W-:Y:S01]  /*9520*/  @P1 STG.E desc[UR14][R20.64+0x220], R31 ;  /* 0x0002201f14001986 */ /* 0x000fe2000c10190e */
[----:B------:R-:W-:-:S03]  /*9530*/  ISETP.GT.AND P1, PT, R11, 0x11, P2 ;  /* 0x000000110b00780c */ /* 0x000fc60001724270 */
[----:B------:R1:W-:Y:S01]  /*9540*/  @P5 STG.E desc[UR14][R22.64+0x200], R5 ;  /* 0x0002000516005986 */ /* 0x0003e2000c10190e */
[----:B------:R-:W-:-:S03]  /*9550*/  ISETP.GT.AND P5, PT, R11, 0x18, P0 ;  /* 0x000000180b00780c */ /* 0x000fc600007a4270 */
        /* <DEDUP_REMOVED lines=101> */
[----:B------:R-:W-:Y:S01]  /*9bb0*/  ISETP.GT.AND P4, PT, R11, 0x69, P0 ;  /* 0x000000690b00780c */ /* 0x000fe20000784270 */
[----:B0-----:R-:W-:-:S04]  /*9bc0*/  FMUL R9, R76, R15 ;  /* 0x0000000f4c097220 */ /* 0x001fc80000400000 */
[----:B------:R0:W-:Y:S01]  /*9bd0*/  @P1 STG.E desc[UR14][R126.64+0x220], R5 ;  /* 0x000220057e001986 */ /* 0x0001e2000c10190e */
[C---:B------:R-:W-:Y:S01]  /*9be0*/  ISETP.GT.AND P1, PT, R11.reuse, 0x68, P2 ;  /* 0x000000680b00780c */ /* 0x040fe20001724270 */
[----:B-1----:R-:W-:Y:S02]  /*9bf0*/  FMUL R7, R78, R15 ;  /* 0x0000000f4e077220 */ /* 0x002fe40000400000 */
        /* <DEDUP_REMOVED lines=11> */
[-C--:B-1----:R-:W-:Y:S02]  /*9cb0*/  FMUL R9, R84, R15.reuse ;  /* 0x0000000f54097220 */ /* 0x082fe40000400000 */
[----:B------:R1:W-:Y:S01]  /*9cc0*/  @P5 STG.E desc[UR14][R134.64+0x200], R5 ;  /* 0x0002000586005986 */ /* 0x0003e2000c10190e */
[C---:B------:R-:W-:Y:S02]  /*9cd0*/  ISETP.GT.AND P5, PT, R11.reuse, 0x71, P2 ;  /* 0x000000710b00780c */ /* 0x040fe400017a4270 */
[C---:B------:R-:W-:Y:S01]  /*9ce0*/  ISETP.GT.AND P2, PT, R11.reuse, 0x79, P2 ;  /* 0x000000790b00780c */ /* 0x040fe20001744270 */
[----:B------:R2:W-:Y:S01]  /*9cf0*/  @P4 STG.E desc[UR14][R136.64+0x200], R81 ;  /* 0x0002005188004986 */ /* 0x0005e2000c10190e */
[C---:B------:R-:W-:Y:S01]  /*9d00*/  ISETP.GT.AND P4, PT, R11.reuse, 0x78, P0 ;  /* 0x000000780b00780c */ /* 0x040fe20000784270 */
[----:B0-----:R-:W-:Y:S01]  /*9d10*/  FMUL R7, R82, R15 ;  /* 0x0000000f52077220 */ /* 0x001fe20000400000 */
[----:B------:R-:W-:-:S04]  /*9d20*/  ISETP.GT.AND P0, PT, R11, 0x79, P0 ;  /* 0x000000790b00780c */ /* 0x000fc80000704270 */
[----:B------:R2:W-:Y:S01]  /*9d30*/  @P1 STG.E desc[UR14][R134.64+0x220], R7 ;  /* 0x0002200786001986 */ /* 0x0005e2000c10190e */
[----:B-1----:R-:W-:-:S03]  /*9d40*/  FMUL R5, R86, R15 ;  /* 0x0000000f56057220 */ /* 0x002fc60000400000 */
[----:B------:R2:W-:Y:S04]  /*9d50*/  @P5 STG.E desc[UR14][R136.64+0x220], R83 ;  /* 0x0002205388005986 */ /* 0x0005e8000c10190e */
[----:B------:R2:W-:Y:S04]  /*9d60*/  @P4 STG.E desc[UR14][R140.64+0x200], R9 ;  /* 0x000200098c004986 */ /* 0x0005e8000c10190e */
[----:B------:R2:W-:Y:S04]  /*9d70*/  @P0 STG.E desc[UR14][R138.64+0x200], R85 ;  /* 0x000200558a000986 */ /* 0x0005e8000c10190e */
[----:B------:R2:W-:Y:S04]  /*9d80*/  @P6 STG.E desc[UR14][R140.64+0x220], R5 ;  /* 0x000220058c006986 */ /* 0x0005e8000c10190e */
[----:B------:R2:W-:Y:S02]  /*9d90*/  @P2 STG.E desc[UR14][R138.64+0x220], R87 ;  /* 0x000220578a002986 */ /* 0x0005e4000c10190e */
.L_x_273:
[----:B------:R-:W-:Y:S05]  /*9da0*/  BSYNC B0 ;  /* 0x0000000000007941 */ /* 0x000fea0003800000 */
.L_x_21:
[----:B------:R-:W-:Y:S01]  /*9db0*/  ULDC UR8, c[0x0][0xc] ;  /* 0x0000030000087ab9 */ /* 0x000fe20000000800 */
[----:B------:R-:W-:Y:S01]  /*9dc0*/  ULDC UR9, c[0x0][0x10] ;  /* 0x0000040000097ab9 */ /* 0x000fe20000000800 */
[----:B--2---:R-:W2:Y:S01]  /*9dd0*/  LDC R5, c[0x0][0x14] ;  /* 0x00000500ff057b82 */ /* 0x004ea20000000800 */
[----:B------:R-:W-:Y:S01]  /*9de0*/  UIMAD.WIDE.U32 UR8, UR8, UR9, URZ ;  /* 0x00000009080872a5 */ /* 0x000fe2000f8e003f */
[----:B------:R-:W-:Y:S01]  /*9df0*/  PRMT R8, RZ, 0x7610, R8 ;  /* 0x00007610ff087816 */ /* 0x000fe20000000008 */
[----:B------:R-:W-:-:S04]  /*9e00*/  IMAD.MOV.U32 R7, RZ, RZ, -0x1 ;  /* 0xffffffffff077424 */ /* 0x000fc800078e00ff */
[----:B--2---:R-:W-:-:S04]  /*9e10*/  IMAD.WIDE.U32 R2, R5, UR8, R2 ;  /* 0x0000000805027c25 */ /* 0x004fc8000f8e0002 */
[----:B------:R-:W-:Y:S01]  /*9e20*/  IMAD R5, R5, UR9, RZ ;  /* 0x0000000905057c24 */ /* 0x000fe2000f8e02ff */
[----:B------:R-:W-:Y:S02]  /*9e30*/  ULDC.64 UR8, c[0x0][0x750] ;  /* 0x0001d40000087ab9 */ /* 0x000fe40000000a00 */
[----:B------:R-:W-:Y:S01]  /*9e40*/  ISETP.GE.U32.AND P0, PT, R2, UR8, PT ;  /* 0x0000000802007c0c */ /* 0x000fe2000bf06070 */
[----:B------:R-:W-:Y:S02]  /*9e50*/  IMAD.IADD R3, R3, 0x1, R5 ;  /* 0x0000000103037824 */ /* 0x000fe400078e0205 */
[----:B------:R-:W-:-:S03]  /*9e60*/  IMAD.MOV.U32 R5, RZ, RZ, -0x1 ;  /* 0xffffffffff057424 */ /* 0x000fc600078e00ff */
[----:B------:R-:W-:-:S13]  /*9e70*/  ISETP.GE.U32.AND.EX P0, PT, R3, UR9, PT, P0 ;  /* 0x0000000903007c0c */ /* 0x000fda000bf06100 */
[----:B------:R-:W-:Y:S05]  /*9e80*/  @P0 BRA `(.L_x_274) ;  /* 0x0000000400600947 */ /* 0x000fea0003800000 */
[----:B------:R-:W2:Y:S01]  /*9e90*/  S2R R22, SR_CTAID.X ;  /* 0x0000000000167919 */ /* 0x000ea20000002500 */
[----:B------:R-:W1:Y:S01]  /*9ea0*/  LDC.64 R18, c[0x0][0x728] ;  /* 0x0001ca00ff127b82 */ /* 0x000e620000000a00 */
[----:B------:R-:W-:Y:S01]  /*9eb0*/  ULDC UR7, c[0x0][0x150] ;  /* 0x0000540000077ab9 */ /* 0x000fe20000000800 */
[----:B0-----:R-:W-:Y:S01]  /*9ec0*/  IMAD.MOV.U32 R16, RZ, RZ, R2 ;  /* 0x000000ffff107224 */ /* 0x001fe200078e0002 */
[----:B------:R-:W0:Y:S01]  /*9ed0*/  S2R R24, SR_CTAID.Y ;  /* 0x0000000000187919 */ /* 0x000e220000002600 */
[----:B------:R-:W-:-:S04]  /*9ee0*/  IMAD.MOV.U32 R17, RZ, RZ, R3 ;  /* 0x000000ffff117224 */ /* 0x000fc800078e0003 */
[----:B------:R-:W0:Y:S08]  /*9ef0*/  LDC R25, c[0x0][0x144] ;  /* 0x00005100ff197b82 */ /* 0x000e300000000800 */
[----:B------:R-:W0:Y:S08]  /*9f00*/  LDC R12, c[0x0][0x730] ;  /* 0x0001cc00ff0c7b82 */ /* 0x000e300000000800 */
[----:B------:R-:W0:Y:S01]  /*9f10*/  LDC.64 R20, c[0x0][0x720] ;  /* 0x0001c800ff147b82 */ /* 0x000e220000000a00 */
[----:B-1----:R-:W-:-:S04]  /*9f20*/  ISETP.NE.U32.AND P0, PT, R18, RZ, PT ;  /* 0x000000ff1200720c */ /* 0x002fc80003f05070 */
[----:B------:R-:W-:Y:S02]  /*9f30*/  ISETP.NE.AND.EX P0, PT, R19, RZ, PT, P0 ;  /* 0x000000ff1300720c */ /* 0x000fe40003f05300 */
[----:B--2---:R-:W-:-:S05]  /*9f40*/  I2FP.F32.U32 R5, R22 ;  /* 0x0000001600057245 */ /* 0x004fca0000201000 */
[----:B------:R-:W-:-:S04]  /*9f50*/  FMUL R5, R5, UR7 ;  /* 0x0000000705057c20 */ /* 0x000fc80008400000 */
[----:B------:R1:W2:Y:S02]  /*9f60*/  F2I.U32.TRUNC.NTZ R23, R5 ;  /* 0x0000000500177305 */ /* 0x0002a4000020f000 */
[----:B------:R-:W-:Y:S05]  /*9f70*/  @!P0 BRA `(.L_x_275) ;  /* 0x0000000000288947 */ /* 0x000fea0003800000 */
[----:B-1----:R-:W1:Y:S02]  /*9f80*/  LDC R5, c[0x0][0x734] ;  /* 0x0001cd00ff057b82 */ /* 0x002e640000000800 */
[----:B-1----:R-:W-:-:S05]  /*9f90*/  IADD3 R5, P0, R2, R5, RZ ;  /* 0x0000000502057210 */ /* 0x002fca0007f1e0ff */
        /* <DEDUP_REMOVED lines=8> */
.L_x_275:
[----:B------:R-:W3:Y:S01]  /*a020*/  LDC.64 R30, c[0x0][0x740] ;  /* 0x0001d000ff1e7b82 */ /* 0x000ee20000000a00 */
[-C--:B0-----:R-:W-:Y:S01]  /*a030*/  SHF.R.U64 R19, R16, R12.reuse, R17 ;  /* 0x0000000c10137219 */ /* 0x081fe20000001211 */
[----:B--2---:R-:W-:Y:S01]  /*a040*/  IMAD.MOV R23, RZ, RZ, -R23 ;  /* 0x000000ffff177224 */ /* 0x004fe200078e0a17 */
[----:B-1----:R-:W-:Y:S01]  /*a050*/  SHF.R.U32.HI R5, RZ, R12, R17 ;  /* 0x0000000cff057219 */ /* 0x002fe20000011611 */
[----:B------:R-:W-:Y:S01]  /*a060*/  ULDC UR7, c[0x0][0x154] ;  /* 0x0000550000077ab9 */ /* 0x000fe20000000800 */
[----:B------:R-:W-:Y:S01]  /*a070*/  IADD3 R7, P0, RZ, -R19, RZ ;  /* 0x80000013ff077210 */ /* 0x000fe20007f1e0ff */
[----:B------:R-:W-:Y:S02]  /*a080*/  IMAD R25, R25, R23, R22 ;  /* 0x0000001719197224 */ /* 0x000fe400078e0216 */
[----:B------:R-:W0:Y:S01]  /*a090*/  LDC R16, c[0x0][0x718] ;  /* 0x0001c600ff107b82 */ /* 0x000e220000000800 */
[----:B------:R-:W-:Y:S02]  /*a0a0*/  IMAD.MOV.U32 R11, RZ, RZ, 0x1 ;  /* 0x00000001ff0b7424 */ /* 0x000fe400078e00ff */
[----:B------:R-:W-:-:S02]  /*a0b0*/  IMAD.X R5, RZ, RZ, ~R5, P0 ;  /* 0x000000ffff057224 */ /* 0x000fc400000e0e05 */
[----:B------:R-:W-:-:S03]  /*a0c0*/  IMAD.WIDE.U32 R8, R7, R20, R2 ;  /* 0x0000001407087225 */ /* 0x000fc600078e0002 */
[----:B------:R-:W1:Y:S01]  /*a0d0*/  LDC R26, c[0x0][0x708] ;  /* 0x0001c200ff1a7b82 */ /* 0x000e620000000800 */
[----:B------:R-:W-:-:S04]  /*a0e0*/  IMAD R10, R5, R20, RZ ;  /* 0x00000014050a7224 */ /* 0x000fc800078e02ff */
[----:B------:R-:W-:Y:S01]  /*a0f0*/  IMAD R5, R7, R21, R10 ;  /* 0x0000001507057224 */ /* 0x000fe200078e020a */
[----:B------:R-:W-:Y:S02]  /*a100*/  I2FP.F32.U32 R7, R24 ;  /* 0x0000001800077245 */ /* 0x000fe40000201000 */
[----:B------:R-:W2:Y:S01]  /*a110*/  LDC R28, c[0x0][0x758] ;  /* 0x0001d600ff1c7b82 */ /* 0x000ea20000000800 */
[----:B------:R-:W-:Y:S01]  /*a120*/  IMAD.IADD R5, R9, 0x1, R5 ;  /* 0x0000000109057824 */ /* 0x000fe200078e0205 */
[----:B---3--:R-:W-:Y:S01]  /*a130*/  ISETP.NE.U32.AND P0, PT, R30, RZ, PT ;  /* 0x000000ff1e00720c */ /* 0x008fe20003f05070 */
[----:B------:R-:W-:Y:S01]  /*a140*/  FMUL R7, R7, UR7 ;  /* 0x0000000707077c20 */ /* 0x000fe20008400000 */
[----:B------:R-:W-:Y:S02]  /*a150*/  IMAD.MOV.U32 R9, RZ, RZ, -0x1 ;  /* 0xffffffffff097424 */ /* 0x000fe400078e00ff */
[----:B------:R-:W-:Y:S01]  /*a160*/  ISETP.NE.AND.EX P0, PT, R31, RZ, PT, P0 ;  /* 0x000000ff1f00720c */ /* 0x000fe20003f05300 */
[----:B------:R3:W2:Y:S01]  /*a170*/  F2I.U32.TRUNC.NTZ R21, R7 ;  /* 0x0000000700157305 */ /* 0x0006a2000020f000 */
[----:B------:R-:W3:Y:S01]  /*a180*/  LDC R23, c[0x0][0x148] ;  /* 0x00005200ff177b82 */ /* 0x000ee20000000800 */
[----:B0-----:R-:W-:-:S02]  /*a190*/  SHF.R.U64 R18, R8, R16, R5 ;  /* 0x0000001008127219 */ /* 0x001fc40000001205 */
[----:B------:R-:W-:-:S05]  /*a1a0*/  SHF.R.U32.HI R5, RZ, R16, R5 ;  /* 0x00000010ff057219 */ /* 0x000fca0000011605 */
[----:B------:R-:W0:Y:S01]  /*a1b0*/  LDC R22, c[0x0][0x700] ;  /* 0x0001c000ff167b82 */ /* 0x000e220000000800 */
[-CC-:B-1----:R-:W-:Y:S02]  /*a1c0*/  SHF.R.U64 R12, R18, R26.reuse, R5.reuse ;  /* 0x0000001a120c7219 */ /* 0x182fe40000001205 */
[----:B------:R-:W-:-:S05]  /*a1d0*/  SHF.R.U32.HI R5, RZ, R26, R5 ;  /* 0x0000001aff057219 */ /* 0x000fca0000011605 */
[----:B------:R-:W1:Y:S01]  /*a1e0*/  LDC R29, c[0x0][0x748] ;  /* 0x0001d200ff1d7b82 */ /* 0x000e620000000800 */
[-C--:B--2---:R-:W-:Y:S02]  /*a1f0*/  SHF.L.U32 R8, R9, R28.reuse, RZ ;  /* 0x0000001c09087219 */ /* 0x084fe400000006ff */
[-CC-:B------:R-:W-:Y:S02]  /*a200*/  SHF.R.U64 R20, R12, R28.reuse, R5.reuse ;  /* 0x0000001c0c147219 */ /* 0x180fe40000001205 */
[----:B------:R-:W-:Y:S02]  /*a210*/  SHF.R.U32.HI R9, RZ, R28, R5 ;  /* 0x0000001cff097219 */ /* 0x000fe40000011605 */
[----:B------:R-:W-:Y:S01]  /*a220*/  LOP3.LUT R27, RZ, R8, RZ, 0x33, !PT ;  /* 0x00000008ff1b7212 */ /* 0x000fe200078e33ff */
[----:B------:R-:W2:Y:S01]  /*a230*/  LDC R32, c[0x0][0x738] ;  /* 0x0001ce00ff207b82 */ /* 0x000ea20000000800 */
[----:B------:R-:W-:Y:S01]  /*a240*/  SHF.L.U32 R28, R11, R28, RZ ;  /* 0x0000001c0b1c7219 */ /* 0x000fe200000006ff */
[----:B------:R-:W-:-:S06]  /*a250*/  IMAD.MOV.U32 R8, RZ, RZ, R20 ;  /* 0x000000ffff087224 */ /* 0x000fcc00078e0014 */
[----:B------:R-:W0:Y:S01]  /*a260*/  LDC R33, c[0x0][0x710] ;  /* 0x0001c400ff217b82 */ /* 0x000e220000000800 */
[----:B------:R-:W-:Y:S05]  /*a270*/  @!P0 BRA `(.L_x_276) ;  /* 0x0000000000288947 */ /* 0x000fea0003800000 */
[----:B------:R-:W4:Y:S02]  /*a280*/  LDC R5, c[0x0][0x74c] ;  /* 0x0001d300ff057b82 */ /* 0x000f240000000800 */
[----:B----4-:R-:W-:-:S05]  /*a290*/  IADD3 R5, P0, R20, R5, RZ ;  /* 0x0000000514057210 */ /* 0x010fca0007f1e0ff */
[----:B---3--:R-:W-:-:S04]  /*a2a0*/  IMAD.X R7, RZ, RZ, R9, P0 ;  /* 0x000000ffff077224 */ /* 0x008fc800000e0609 */
[----:B------:R-:W-:-:S04]  /*a2b0*/  IMAD.WIDE.U32 R8, R7, R30, RZ ;  /* 0x0000001e07087225 */ /* 0x000fc800078e00ff */
[----:B------:R-:W-:-:S04]  /*a2c0*/  IMAD.WIDE.U32 R10, P0, R5, R31, R8 ;  /* 0x0000001f050a7225 */ /* 0x000fc80007800008 */
[----:B------:R-:W-:-:S04]  /*a2d0*/  IMAD.WIDE.U32 R8, R5, R30, RZ ;  /* 0x0000001e05087225 */ /* 0x000fc800078e00ff */
[----:B------:R-:W-:Y:S01]  /*a2e0*/  IMAD.X R17, RZ, RZ, RZ, P0 ;  /* 0x000000ffff117224 */ /* 0x000fe200000e06ff */
[----:B------:R-:W-:Y:S01]  /*a2f0*/  IADD3 RZ, P0, R9, R10, RZ ;  /* 0x0000000a09ff7210 */ /* 0x000fe20007f1e0ff */
[----:B------:R-:W-:-:S04]  /*a300*/  IMAD.MOV.U32 R16, RZ, RZ, R11 ;  /* 0x000000ffff107224 */ /* 0x000fc800078e000b */
[----:B------:R-:W-:-:S08]  /*a310*/  IMAD.WIDE.U32.X R8, R7, R31, R16, P0 ;  /* 0x0000001f07087225 */ /* 0x000fd000000e0410 */
.L_x_276:
[----:B-1----:R-:W-:Y:S01]  /*a320*/  SHF.R.U64 R5, R8, R29, R9 ;  /* 0x0000001d08057219 */ /* 0x002fe20000001209 */
[----:B0-----:R-:W-:Y:S01]  /*a330*/  VIADD R9, R22, 0xffffffff ;  /* 0xffffffff16097836 */ /* 0x001fe20000000000 */
[----:B------:R-:W-:Y:S01]  /*a340*/  LOP3.LUT R10, R12, R27, RZ, 0xc0, !PT ;  /* 0x0000001b0c0a7212 */ /* 0x000fe200078ec0ff */
[----:B------:R-:W-:Y:S02]  /*a350*/  IMAD.MOV R21, RZ, RZ, -R21 ;  /* 0x000000ffff157224 */ /* 0x000fe400078e0a15 */
[----:B---3--:R-:W-:Y:S01]  /*a360*/  IMAD.MOV R7, RZ, RZ, -R5 ;  /* 0x000000ffff077224 */ /* 0x008fe200078e0a05 */
[----:B------:R-:W-:Y:S01]  /*a370*/  LOP3.LUT R18, R18, R9, RZ, 0xc0, !PT ;  /* 0x0000000912127212 */ /* 0x000fe200078ec0ff */
[----:B------:R-:W-:Y:S02]  /*a380*/  IMAD R10, R28, R5, R10 ;  /* 0x000000051c0a7224 */ /* 0x000fe400078e020a */
[----:B------:R-:W-:Y:S02]  /*a390*/  @P3 IMAD R25, R23, R21, R24 ;  /* 0x0000001517193224 */ /* 0x000fe400078e0218 */
[----:B--2---:R-:W-:-:S02]  /*a3a0*/  IMAD R5, R7, R32, R20 ;  /* 0x0000002007057224 */ /* 0x004fc400078e0214 */
[----:B------:R-:W-:Y:S02]  /*a3b0*/  IMAD R10, R10, R33, R25 ;  /* 0x000000210a0a7224 */ /* 0x000fe400078e0219 */
[----:B------:R-:W-:Y:S02]  /*a3c0*/  IMAD R5, R5, R22, R18 ;  /* 0x0000001605057224 */ /* 0x000fe400078e0212 */
[----:B------:R-:W-:-:S03]  /*a3d0*/  IMAD.MOV.U32 R8, RZ, RZ, 0x1 ;  /* 0x00000001ff087424 */ /* 0x000fc600078e00ff */
[----:B------:R-:W-:Y:S02]  /*a3e0*/  SEL R7, R5, R10, !P3 ;  /* 0x0000000a05077207 */ /* 0x000fe40005800000 */
[----:B------:R-:W-:Y:S01]  /*a3f0*/  SEL R10, R10, R5, !P3 ;  /* 0x000000050a0a7207 */ /* 0x000fe20005800000 */
[----:B------:R-:W-:-:S07]  /*a400*/  IMAD.MOV.U32 R5, RZ, RZ, R19 ;  /* 0x000000ffff057224 */ /* 0x000fce00078e0013 */
.L_x_274:
[----:B------:R-:W-:-:S13]  /*a410*/  LOP3.LUT P0, RZ, R8, 0xff, RZ, 0xc0, !PT ;  /* 0x000000ff08ff7812 */ /* 0x000fda000780c0ff */
[----:B------:R-:W-:Y:S05]  /*a420*/  @P0 BRA `(.L_x_277) ;  /* 0xffffff6800d80947 */ /* 0x000fea000383ffff */
[----:B------:R-:W-:Y:S05]  /*a430*/  EXIT ;  /* 0x000000000000794d */ /* 0x000fea0003800000 */
.L_x_3:
[----:B0-----:R-:W-:Y:S01]  /*a440*/  ULDC.64 UR4, c[0x0][0x750] ;  /* 0x0001d40000047ab9 */ /* 0x001fe20000000a00 */
        /* <DEDUP_REMOVED lines=25> */
.L_x_279:
        /* <DEDUP_REMOVED lines=13> */
[----:B------:R-:W3:Y:S02]  /*a6b0*/  F2I.U32.TRUNC.NTZ R14, R14 ;  /* 0x0000000e000e7305 */ /* 0x000ee4000020f000 */
[----:B------:R-:W-:-:S04]  /*a6c0*/  IMAD R9, R9, R21, R10 ;  /* 0x0000001509097224 */ /* 0x000fc800078e020a */
[----:B------:R-:W-:Y:S01]  /*a6d0*/  IMAD.IADD R7, R7, 0x1, R9 ;  /* 0x0000000107077824 */ /* 0x000fe200078e0209 */
[----:B------:R-:W4:Y:S01]  /*a6e0*/  LDC R20, c[0x0][0x708] ;  /* 0x0001c200ff147b82 */ /* 0x000f220000000800 */
[----:B------:R-:W-:Y:S02]  /*a6f0*/  I2FP.F32.U32 R9, R11 ;  /* 0x0000000b00097245 */ /* 0x000fe40000201000 */
[----:B0-----:R-:W-:-:S03]  /*a700*/  ISETP.NE.U32.AND P0, PT, R24, RZ, PT ;  /* 0x000000ff1800720c */ /* 0x001fc60003f05070 */
[----:B------:R-:W-:Y:S01]  /*a710*/  FMUL R9, R9, UR4 ;  /* 0x0000000409097c20 */ /* 0x000fe20008400000 */
[----:B------:R-:W-:Y:S01]  /*a720*/  ISETP.NE.AND.EX P0, PT, R25, RZ, PT, P0 ;  /* 0x000000ff1900720c */ /* 0x000fe20003f05300 */
[----:B------:R-:W0:Y:S01]  /*a730*/  LDC R13, c[0x0][0x758] ;  /* 0x0001d600ff0d7b82 */ /* 0x000e220000000800 */
[-CC-:B-1----:R-:W-:Y:S01]  /*a740*/  SHF.R.U64 R10, R6, R12.reuse, R7.reuse ;  /* 0x0000000c060a7219 */ /* 0x182fe20000001207 */
[----:B---3--:R-:W-:Y:S01]  /*a750*/  IMAD.MOV R6, RZ, RZ, -R14 ;  /* 0x000000ffff067224 */ /* 0x008fe200078e0a0e */
[----:B------:R-:W-:Y:S01]  /*a760*/  SHF.R.U32.HI R7, RZ, R12, R7 ;  /* 0x0000000cff077219 */ /* 0x000fe20000011607 */
[----:B------:R1:W3:Y:S01]  /*a770*/  F2I.U32.TRUNC.NTZ R14, R9 ;  /* 0x00000009000e7305 */ /* 0x0002e2000020f000 */
[----:B------:R-:W-:-:S03]  /*a780*/  IMAD.MOV.U32 R12, RZ, RZ, -0x1 ;  /* 0xffffffffff0c7424 */ /* 0x000fc600078e00ff */
[----:B------:R-:W1:Y:S01]  /*a790*/  LDC R18, c[0x0][0x148] ;  /* 0x00005200ff127b82 */ /* 0x000e620000000800 */
[----:B--2---:R-:W-:Y:S02]  /*a7a0*/  IMAD R22, R15, R6, R8 ;  /* 0x000000060f167224 */ /* 0x004fe400078e0208 */
[----:B------:R-:W-:-:S05]  /*a7b0*/  IMAD.MOV.U32 R8, RZ, RZ, 0x1 ;  /* 0x00000001ff087424 */ /* 0x000fca00078e00ff */
[----:B------:R-:W2:Y:S01]  /*a7c0*/  LDC R21, c[0x0][0x700] ;  /* 0x0001c000ff157b82 */ /* 0x000ea20000000800 */
[-CC-:B----4-:R-:W-:Y:S02]  /*a7d0*/  SHF.R.U64 R17, R10, R20.reuse, R7.reuse ;  /* 0x000000140a117219 */ /* 0x190fe40000001207 */
[----:B------:R-:W-:-:S05]  /*a7e0*/  SHF.R.U32.HI R6, RZ, R20, R7 ;  /* 0x00000014ff067219 */ /* 0x000fca0000011607 */
[----:B------:R-:W4:Y:S01]  /*a7f0*/  LDC R23, c[0x0][0x748] ;  /* 0x0001d200ff177b82 */ /* 0x000f220000000800 */
[-CC-:B0-----:R-:W-:Y:S02]  /*a800*/  SHF.R.U64 R19, R17, R13.reuse, R6.reuse ;  /* 0x0000000d11137219 */ /* 0x181fe40000001206 */
[-C--:B------:R-:W-:Y:S02]  /*a810*/  SHF.L.U32 R12, R12, R13.reuse, RZ ;  /* 0x0000000d0c0c7219 */ /* 0x080fe400000006ff */
[-C--:B------:R-:W-:Y:S01]  /*a820*/  SHF.R.U32.HI R7, RZ, R13.reuse, R6 ;  /* 0x0000000dff077219 */ /* 0x080fe20000011606 */
[----:B------:R-:W-:Y:S01]  /*a830*/  IMAD.MOV.U32 R6, RZ, RZ, R19 ;  /* 0x000000ffff067224 */ /* 0x000fe200078e0013 */
[----:B------:R-:W-:Y:S01]  /*a840*/  SHF.L.U32 R20, R8, R13, RZ ;  /* 0x0000000d08147219 */ /* 0x000fe200000006ff */
[----:B------:R-:W0:Y:S01]  /*a850*/  LDC R26, c[0x0][0x738] ;  /* 0x0001ce00ff1a7b82 */ /* 0x000e220000000800 */
[----:B------:R-:W-:-:S07]  /*a860*/  LOP3.LUT R28, RZ, R12, RZ, 0x33, !PT ;  /* 0x0000000cff1c7212 */ /* 0x000fce00078e33ff */
[----:B------:R-:W0:Y:S01]  /*a870*/  LDC R27, c[0x0][0x710] ;  /* 0x0001c400ff1b7b82 */ /* 0x000e220000000800 */
[----:B-1-3--:R-:W-:Y:S05]  /*a880*/  @!P0 BRA `(.L_x_280) ;  /* 0x0000000000288947 */ /* 0x00afea0003800000 */
[----:B------:R-:W1:Y:S02]  /*a890*/  LDC R6, c[0x0][0x74c] ;  /* 0x0001d300ff067b82 */ /* 0x000e640000000800 */
        /* <DEDUP_REMOVED lines=9> */
.L_x_280:
[----:B----4-:R-:W-:Y:S01]  /*a930*/  SHF.R.U64 R7, R6, R23, R7 ;  /* 0x0000001706077219 */ /* 0x010fe20000001207 */
[----:B--2---:R-:W-:Y:S01]  /*a940*/  VIADD R9, R21, 0xffffffff ;  /* 0xffffffff15097836 */ /* 0x004fe20000000000 */
[----:B------:R-:W-:Y:S01]  /*a950*/  LOP3.LUT R6, R17, R28, RZ, 0xc0, !PT ;  /* 0x0000001c11067212 */ /* 0x000fe200078ec0ff */
[----:B------:R-:W-:Y:S02]  /*a960*/  IMAD.MOV R14, RZ, RZ, -R14 ;  /* 0x000000ffff0e7224 */ /* 0x000fe400078e0a0e */
[----:B------:R-:W-:Y:S01]  /*a970*/  IMAD.MOV R8, RZ, RZ, -R7 ;  /* 0x000000ffff087224 */ /* 0x000fe200078e0a07 */
[----:B------:R-:W-:Y:S01]  /*a980*/  LOP3.LUT R9, R10, R9, RZ, 0xc0, !PT ;  /* 0x000000090a097212 */ /* 0x000fe200078ec0ff */
[----:B------:R-:W-:Y:S02]  /*a990*/  IMAD R7, R20, R7, R6 ;  /* 0x0000000714077224 */ /* 0x000fe400078e0206 */
[----:B------:R-:W-:Y:S02]  /*a9a0*/  @P3 IMAD R22, R18, R14, R11 ;  /* 0x0000000e12163224 */ /* 0x000fe400078e020b */
[----:B0-----:R-:W-:-:S02]  /*a9b0*/  IMAD R6, R8, R26, R19 ;  /* 0x0000001a08067224 */ /* 0x001fc400078e0213 */
[----:B------:R-:W-:Y:S02]  /*a9c0*/  IMAD R7, R7, R27, R22 ;  /* 0x0000001b07077224 */ /* 0x000fe400078e0216 */
[----:B------:R-:W-:Y:S02]  /*a9d0*/  IMAD.MOV.U32 R10, RZ, RZ, 0x1 ;  /* 0x00000001ff0a7424 */ /* 0x000fe400078e00ff */
[----:B------:R-:W-:-:S03]  /*a9e0*/  IMAD R8, R6, R21, R9 ;  /* 0x0000001506087224 */ /* 0x000fc600078e0209 */
[----:B------:R-:W-:Y:S01]  /*a9f0*/  PRMT R6, R10, 0x7610, R6 ;  /* 0x000076100a067816 */ /* 0x000fe20000000006 */
[----:B------:R-:W-:Y:S01]  /*aa00*/  IMAD.MOV.U32 R10, RZ, RZ, R16 ;  /* 0x000000ffff0a7224 */ /* 0x000fe200078e0010 */
[----:B------:R-:W-:Y:S02]  /*aa10*/  SEL R14, R8, R7, !P3 ;  /* 0x00000007080e7207 */ /* 0x000fe40005800000 */
[----:B------:R-:W-:-:S07]  /*aa20*/  SEL R7, R7, R8, !P3 ;  /* 0x0000000807077207 */ /* 0x000fce0005800000 */
.L_x_278:
[----:B------:R-:W-:-:S08]  /*aa30*/  NOP ;  /* 0x0000000000007918 */ /* 0x000fd00000000000 */
[----:B------:R-:W0:-:S00]  /*aa40*/  USETMAXREG.DEALLOC.CTAPOOL 0x28 ;  /* 0x00000028000079c8 */ /* 0x000e0000080e0500 */
[----:B0-----:R-:W-:-:S13]  /*aa50*/  ISETP.NE.AND P0, PT, R5, RZ, PT ;  /* 0x000000ff0500720c */ /* 0x001fda0003f05270 */
[----:B------:R-:W-:Y:S05]  /*aa60*/  @P0 EXIT ;  /* 0x000000000000094d */ /* 0x000fea0003800000 */
[----:B------:R-:W-:Y:S01]  /*aa70*/  LOP3.LUT P0, RZ, R6, 0xff, RZ, 0xc0, !PT ;  /* 0x000000ff06ff7812 */ /* 0x000fe2000780c0ff */
[----:B------:R-:W-:Y:S02]  /*aa80*/  IMAD.MOV.U32 R5, RZ, RZ, 0x1 ;  /* 0x00000001ff057424 */ /* 0x000fe400078e00ff */
[----:B------:R-:W-:-:S10]  /*aa90*/  IMAD.MOV.U32 R13, RZ, RZ, RZ ;  /* 0x000000ffff0d7224 */ /* 0x000fd400078e00ff */
[----:B------:R-:W-:Y:S05]  /*aaa0*/  @!P0 BRA `(.L_x_281) ;  /* 0x0000000c00588947 */ /* 0x000fea0003800000 */
[----:B------:R-:W0:Y:S01]  /*aab0*/  LDC R5, c[0x0][0x28c] ;  /* 0x0000a300ff057b82 */ /* 0x000e220000000800 */
[----:B------:R-:W-:Y:S01]  /*aac0*/  ULDC UR5, c[0x0][0x758] ;  /* 0x0001d60000057ab9 */ /* 0x000fe20000000800 */
[----:B------:R-:W-:Y:S01]  /*aad0*/  UMOV UR7, 0xffffffff ;  /* 0xffffffff00077882 */ /* 0x000fe20000000000 */
[----:B------:R-:W-:Y:S01]  /*aae0*/  ULDC UR6, c[0x0][0xc] ;  /* 0x0000030000067ab9 */ /* 0x000fe20000000800 */
[----:B------:R-:W-:Y:S01]  /*aaf0*/  USHF.L.U32 UR9, UR7, UR5, URZ ;  /* 0x0000000507097299 */ /* 0x000fe2000800063f */
[C---:B------:R-:W-:Y:S01]  /*ab00*/  LOP3.LUT P2, RZ, R0.reuse, 0x7f, RZ, 0xc0, !PT ;  /* 0x0000007f00ff7812 */ /* 0x040fe2000784c0ff */
[----:B------:R-:W-:Y:S01]  /*ab10*/  UMOV UR8, 0x1 ;  /* 0x0000000100087882 */ /* 0x000fe20000000000 */
[----:B------:R-:W-:Y:S01]  /*ab20*/  ULDC UR7, c[0x0][0x10] ;  /* 0x0000040000077ab9 */ /* 0x000fe20000000800 */
[----:B------:R-:W-:Y:S01]  /*ab30*/  LOP3.LUT P0, RZ, R0, 0x1f, RZ, 0xc0, !PT ;  /* 0x0000001f00ff7812 */ /* 0x000fe2000780c0ff */
[----:B------:R-:W-:Y:S01]  /*ab40*/  UIMAD.WIDE.U32 UR6, UR6, UR7, URZ ;  /* 0x00000007060672a5 */ /* 0x000fe2000f8e003f */
[----:B------:R-:W-:Y:S01]  /*ab50*/  BSSY B0, `(.L_x_281) ;  /* 0x00000cb000007945 */ /* 0x000fe20003800000 */
[----:B------:R-:W-:Y:S01]  /*ab60*/  USHF.L.U32 UR5, UR8, UR5, URZ ;  /* 0x0000000508057299 */ /* 0x000fe2000800063f */
[----:B------:R-:W-:Y:S01]  /*ab70*/  IMAD.MOV.U32 R15, RZ, RZ, 0x1 ;  /* 0x00000001ff0f7424 */ /* 0x000fe200078e00ff */
[----:B------:R-:W-:Y:S01]  /*ab80*/  LOP3.LUT R16, R4, 0x2, RZ, 0xfc, !PT ;  /* 0x0000000204107812 */ /* 0x000fe200078efcff */
[----:B------:R-:W-:Y:S01]  /*ab90*/  ULDC UR8, c[0x0][0x14] ;  /* 0x0000050000087ab9 */ /* 0x000fe20000000800 */
[----:B------:R-:W-:Y:S01]  /*aba0*/  PLOP3.LUT P0, PT, P0, P2, PT, 0x8a, 0x0 ;  /* 0x000000000000781c */ /* 0x000fe20000705172 */
[----:B------:R-:W-:Y:S01]  /*abb0*/  UIMAD.WIDE.U32 UR30, UR6, UR8, URZ ;  /* 0x00000008061e72a5 */ /* 0x000fe2000f8e003f */
[----:B------:R-:W-:Y:S01]  /*abc0*/  IMAD.MOV.U32 R13, RZ, RZ, RZ ;  /* 0x000000ffff0d7224 */ /* 0x000fe200078e00ff */
[----:B------:R-:W-:Y:S01]  /*abd0*/  UIMAD UR13, UR7, UR8, URZ ;  /* 0x00000008070d72a4 */ /* 0x000fe2000f8e023f */
[----:B------:R-:W-:Y:S01]  /*abe0*/  ULDC UR4, c[0x0][0x700] ;  /* 0x0001c00000047ab9 */ /* 0x000fe20000000800 */
[----:B------:R-:W-:-:S02]  /*abf0*/  ULOP3.LUT UR21, URZ, UR9, URZ, 0x33, !UPT ;  /* 0x000000093f157292 */ /* 0x000fc4000f8e333f */
[----:B------:R-:W-:Y:S01]  /*ac00*/  UIADD3 UR4, UR4, -0x1, URZ ;  /* 0xffffffff04047890 */ /* 0x000fe2000fffe03f */
[----:B0-----:R-:W-:Y:S01]  /*ac10*/  VIADD R5, R5, 0x3f ;  /* 0x0000003f05057836 */ /* 0x001fe20000000000 */
[----:B------:R-:W-:Y:S01]  /*ac20*/  UIADD3 UR13, UR31, UR13, URZ ;  /* 0x0000000d1f0d7290 */ /* 0x000fe2000fffe03f */
[----:B------:R-:W-:-:S03]  /*ac30*/  ULDC.64 UR32, c[0x0][0x198] ;  /* 0x0000660000207ab9 */ /* 0x000fc60000000a00 */
[----:B------:R-:W-:-:S04]  /*ac40*/  SHF.R.S32.HI R6, RZ, 0x1f, R5 ;  /* 0x0000001fff067819 */ /* 0x000fc80000011405 */
[----:B------:R-:W-:Y:S01]  /*ac50*/  LEA.HI R6, R6, R5, RZ, 0x6 ;  /* 0x0000000506067211 */ /* 0x000fe200078f30ff */
[----:B------:R-:W-:-:S03]  /*ac60*/  IMAD.MOV.U32 R5, RZ, RZ, 0x1 ;  /* 0x00000001ff057424 */ /* 0x000fc600078e00ff */
[----:B------:R-:W-:-:S05]  /*ac70*/  SHF.R.S32.HI R12, RZ, 0x6, R6 ;  /* 0x00000006ff0c7819 */ /* 0x000fca0000011406 */
[----:B------:R-:W-:-:S07]  /*ac80*/  VIADD R0, R12, 0x1 ;  /* 0x000000010c007836 */ /* 0x000fce0000000000 */
.L_x_293:
[----:B------:R-:W-:-:S03]  /*ac90*/  UMOV UR6, 0xffffffff ;  /* 0xffffffff00067882 */ /* 0x000fc60000000000 */
[----:B------:R-:W-:Y:S05]  /*aca0*/  BRA.DIV UR6, `(.L_x_282) ;  /* 0x0000000e06f87947 */ /* 0x000fea000b800000 */
[----:B------:R-:W-:-:S13]  /*acb0*/  ELECT P1, URZ, PT ;  /* 0x00000000003f782f */ /* 0x000fda0003820000 */
.L_x_306:
[----:B------:R-:W0:Y:S01]  /*acc0*/  LDC R6, c[0x0][0x28c] ;  /* 0x0000a300ff067b82 */ /* 0x000e220000000800 */
[----:B------:R-:W-:Y:S01]  /*acd0*/  BSSY B1, `(.L_x_283) ;  /* 0x0000042000017945 */ /* 0x000fe20003800000 */
[----:B0-----:R-:W-:-:S13]  /*ace0*/  ISETP.LT.OR P1, PT, R6, 0x1, !P1 ;  /* 0x000000010600780c */ /* 0x001fda0004f21670 */
[----:B------:R-:W-:Y:S05]  /*acf0*/  @P1 BRA `(.L_x_284) ;  /* 0x0000000000fc1947 */ /* 0x000fea0003800000 */
[----:B------:R-:W-:Y:S01]  /*ad00*/  IMAD.SHL.U32 R17, R7, 0x100, RZ ;  /* 0x0000010007117824 */ /* 0x000fe200078e00ff */
[----:B------:R-:W-:Y:S01]  /*ad10*/  CS2R R20, SRZ ;  /* 0x0000000000147805 */ /* 0x000fe2000001ff00 */
[----:B------:R-:W-:Y:S02]  /*ad20*/  IMAD.SHL.U32 R18, R14, 0x80, RZ ;  /* 0x000000800e127824 */ /* 0x000fe400078e00ff */
[----:B------:R-:W-:Y:S02]  /*ad30*/  IMAD.MOV.U32 R6, RZ, RZ, R0 ;  /* 0x000000ffff067224 */ /* 0x000fe400078e0000 */
[----:B------:R-:W-:Y:S02]  /*ad40*/  IMAD.MOV.U32 R7, RZ, RZ, R5 ;  /* 0x000000ffff077224 */ /* 0x000fe400078e0005 */
[----:B------:R-:W-:Y:S02]  /*ad50*/  IMAD.MOV.U32 R8, RZ, RZ, R13 ;  /* 0x000000ffff087224 */ /* 0x000fe400078e000d */
[----:B------:R-:W-:-:S07]  /*ad60*/  IMAD.MOV.U32 R22, RZ, RZ, RZ ;  /* 0x000000ffff167224 */ /* 0x000fce00078e00ff */
.L_x_288:
[----:B------:R-:W0:Y:S01]  /*ad70*/  S2R R14, SR_CgaCtaId ;  /* 0x00000000000e7919 */ /* 0x000e220000008800 */
[----:B------:R-:W-:Y:S01]  /*ad80*/  MOV R9, 0x400 ;  /* 0x0000040000097802 */ /* 0x000fe20000000f00 */
[----:B------:R-:W1:Y:S03]  /*ad90*/  @!P2 LDC R11, c[0x0][0x640] ;  /* 0x00019000ff0bab82 */ /* 0x000e660000000800 */
[----:B0-----:R-:W-:Y:S02]  /*ada0*/  LEA R19, R14, R9, 0x18 ;  /* 0x000000090e137211 */ /* 0x001fe400078ec0ff */
[----:B------:R-:W-:-:S03]  /*adb0*/  SHF.L.U32 R9, R7, 0x1f, RZ ;  /* 0x0000001f07097819 */ /* 0x000fc600000006ff */
[----:B------:R-:W-:-:S04]  /*adc0*/  IMAD R14, R8, 0x8, R19 ;  /* 0x00000008080e7824 */ /* 0x000fc800078e0213 */
[----:B------:R-:W0:Y:S02]  /*add0*/  SYNCS.PHASECHK.TRANS64.TRYWAIT P1, [R14+URZ+0x30], R9 ;  /* 0x000030090e0075a7 */ /* 0x000e24000802017f */
[----:B01----:R-:W-:Y:S05]  /*ade0*/  @!P1 BRA `(.L_x_285) ;  /* 0x0000000c00c89947 */ /* 0x003fea0003800000 */
.L_x_307:
[----:B0-----:R-:W-:Y:S01]  /*adf0*/  PRMT R9, R16, 0x9910, RZ ;  /* 0x0000991010097816 */ /* 0x001fe200000000ff */
[----:B------:R0:W-:Y:S03]  /*ae00*/  @!P2 SYNCS.ARRIVE.TRANS64 RZ, [R14+URZ], R11 ;  /* 0x0000000b0effa9a7 */ /* 0x0001e6000800003f */
[----:B------:R-:W-:-:S13]  /*ae10*/  ISETP.NE.AND P1, PT, R9, 0x2, PT ;  /* 0x000000020900780c */ /* 0x000fda0003f25270 */
[----:B0-----:R-:W-:Y:S05]  /*ae20*/  @P1 BRA `(.L_x_286) ;  /* 0x0000000000041947 */ /* 0x001fea0003800000 */
[----:B------:R-:W-:Y:S01]  /*ae30*/  BPT.TRAP 0x1 ;  /* 0x000000040000795c */ /* 0x000fe20000300000 */
.L_x_286:
[----:B------:R-:W-:Y:S05]  /*ae40*/  @P0 BRA `(.L_x_287) ;  /* 0x0000000000040947 */ /* 0x000fea0003800000 */
[----:B------:R-:W-:Y:S01]  /*ae50*/  BPT.TRAP 0x1 ;  /* 0x000000040000795c */ /* 0x000fe20000300000 */
.L_x_287:
[--C-:B------:R-:W-:Y:S01]  /*ae60*/  IMAD R9, R8, 0x4000, R19.reuse ;  /* 0x0000400008097824 */ /* 0x100fe200078e0213 */
[----:B------:R-:W-:Y:S01]  /*ae70*/  R2UR UR25, R14 ;  /* 0x000000000e1972ca */ /* 0x000fe200000e0000 */
[----:B------:R-:W-:Y:S01]  /*ae80*/  IMAD R19, R8, 0x800, R19 ;  /* 0x0000080008137824 */ /* 0x000fe200078e0213 */
[----:B------:R-:W-:Y:S01]  /*ae90*/  R2UR UR27, R17 ;  /* 0x00000000111b72ca */ /* 0x000fe200000e0000 */
[----:B------:R-:W-:Y:S01]  /*aea0*/  VIADD R6, R6, 0xffffffff ;  /* 0xffffffff06067836 */ /* 0x000fe20000000000 */
[----:B------:R-:W-:Y:S01]  /*aeb0*/  R2UR UR8, R9 ;  /* 0x00000000090872ca */ /* 0x000fe200000e0000 */
[----:B------:R-:W-:Y:S01]  /*aec0*/  UIADD3 UR6, UP0, UR32, 0xf0, URZ ;  /* 0x000000f020067890 */ /* 0x000fe2000ff1e03f */
[----:B------:R-:W-:Y:S01]  /*aed0*/  R2UR UR16, R19 ;  /* 0x00000000131072ca */ /* 0x000fe200000e0000 */
[----:B------:R-:W-:Y:S01]  /*aee0*/  UIADD3 UR14, UP1, UR32, 0x1f0, URZ ;  /* 0x000001f0200e7890 */ /* 0x000fe2000ff3e03f */
[----:B------:R-:W-:Y:S01]  /*aef0*/  R2UR UR28, R10 ;  /* 0x000000000a1c72ca */ /* 0x000fe200000e0000 */
[----:B------:R-:W-:Y:S01]  /*af00*/  UIADD3 UR34, UP2, UR32, 0x2f0, URZ ;  /* 0x000002f020227890 */ /* 0x000fe2000ff5e03f */
[----:B------:R-:W-:Y:S01]  /*af10*/  R2UR UR26, R21 ;  /* 0x00000000151a72ca */ /* 0x000fe200000e0000 */
[----:B------:R-:W-:Y:S01]  /*af20*/  UIADD3.X UR7, URZ, UR33, URZ, UP0, !UPT ;  /* 0x000000213f077290 */ /* 0x000fe200087fe43f */
[----:B------:R-:W-:Y:S01]  /*af30*/  R2UR UR19, R22 ;  /* 0x00000000161372ca */ /* 0x000fe200000e0000 */
[----:B------:R-:W-:Y:S01]  /*af40*/  UIADD3.X UR15, URZ, UR33, URZ, UP1, !UPT ;  /* 0x000000213f0f7290 */ /* 0x000fe20008ffe43f */
[----:B------:R-:W-:Y:S01]  /*af50*/  R2UR UR10, R20 ;  /* 0x00000000140a72ca */ /* 0x000fe200000e0000 */
[----:B------:R-:W-:Y:S01]  /*af60*/  VIADD R8, R8, 0x1 ;  /* 0x0000000108087836 */ /* 0x000fe20000000000 */
[----:B------:R-:W-:Y:S01]  /*af70*/  R2UR UR11, R18 ;  /* 0x00000000120b72ca */ /* 0x000fe200000e0000 */
[----:B------:R-:W-:Y:S01]  /*af80*/  UIADD3 UR24, UR8, 0x180, URZ ;  /* 0x0000018008187890 */ /* 0x000fe2000fffe03f */
[----:B------:R-:W-:Y:S01]  /*af90*/  ISETP.GT.AND P4, PT, R6, 0x1, PT ;  /* 0x000000010600780c */ /* 0x000fe20003f84270 */
[----:B------:R-:W-:Y:S01]  /*afa0*/  UIADD3 UR16, UR16, 0x30180, URZ ;  /* 0x0003018010107890 */ /* 0x000fe2000fffe03f */
[----:B------:R-:W-:Y:S01]  /*afb0*/  ISETP.NE.AND P1, PT, R8, 0x6, PT ;  /* 0x000000060800780c */ /* 0x000fe20003f25270 */
[----:B------:R-:W-:Y:S01]  /*afc0*/  UIADD3.X UR35, URZ, UR33, URZ, UP2, !UPT ;  /* 0x000000213f237290 */ /* 0x000fe200097fe43f */
[----:B------:R-:W-:Y:S01]  /*afd0*/  VIADD R22, R22, 0x1 ;  /* 0x0000000116167836 */ /* 0x000fe20000000000 */
[----:B------:R-:W-:Y:S01]  /*afe0*/  UIADD3 UR8, UR8, 0x18180, URZ ;  /* 0x0001818008087890 */ /* 0x000fe2000fffe03f */
[----:B------:R-:W-:Y:S01]  /*aff0*/  SEL R14, RZ, 0x1, P1 ;  /* 0x00000001ff0e7807 */ /* 0x000fe20000800000 */
[----:B------:R-:W-:Y:S01]  /*b000*/  UMOV UR22, 0x0 ;  /* 0x0000000000167882 */ /* 0x000fe20000000000 */
[----:B------:R-:W-:Y:S01]  /*b010*/  UMOV UR23, 0x10000000 ;  /* 0x1000000000177882 */ /* 0x000fe20000000000 */
[----:B------:R-:W-:Y:S01]  /*b020*/  UMOV UR17, UR25 ;  /* 0x0000001900117c82 */ /* 0x000fe20008000000 */
[----:B------:R-:W-:Y:S01]  /*b030*/  UMOV UR18, UR27 ;  /* 0x0000001b00127c82 */ /* 0x000fe20008000000 */
[----:B------:R-:W-:Y:S01]  /*b040*/  UMOV UR20, UR28 ;  /* 0x0000001c00147c82 */ /* 0x000fe20008000000 */
[----:B------:R0:W-:Y:S01]  /*b050*/  UTMALDG.3D [UR24], [UR6], desc[UR22] ;  /* 0x00001618060075b4 */ /* 0x0001e20008011000 */
[----:B------:R-:W-:Y:S01]  /*b060*/  UMOV UR9, UR25 ;  /* 0x0000001900097c82 */ /* 0x000fe20008000000 */
[----:B------:R-:W-:Y:S01]  /*b070*/  UMOV UR12, UR28 ;  /* 0x0000001c000c7c82 */ /* 0x000fe20008000000 */
[----:B------:R-:W-:Y:S01]  /*b080*/  LOP3.LUT R7, R7, R14, RZ, 0x3c, !PT ;  /* 0x0000000e07077212 */ /* 0x000fe200078e3cff */
[----:B------:R-:W-:Y:S01]  /*b090*/  VIADD R21, R21, 0x20 ;  /* 0x0000002015157836 */ /* 0x000fe20000000000 */
[----:B------:R-:W-:Y:S01]  /*b0a0*/  SEL R8, R8, RZ, P1 ;  /* 0x000000ff08087207 */ /* 0x000fe20000800000 */
[----:B------:R-:W-:Y:S01]  /*b0b0*/  VIADD R20, R20, 0x40 ;  /* 0x0000004014147836 */ /* 0x000fe20000000000 */
[----:B------:R0:W-:Y:S01]  /*b0c0*/  UTMALDG.3D [UR16], [UR14], desc[UR22] ;  /* 0x000016100e0075b4 */ /* 0x0001e20008011000 */
[----:B------:R0:W-:Y:S02]  /*b0d0*/  UTMALDG.3D [UR8], [UR34], desc[UR22] ;  /* 0x00001608220075b4 */ /* 0x0001e40008011000 */
[----:B0-----:R-:W-:Y:S05]  /*b0e0*/  @P4 BRA `(.L_x_288) ;  /* 0xfffffffc00204947 */ /* 0x001fea000383ffff */
.L_x_284:
[----:B------:R-:W-:Y:S05]  /*b0f0*/  BSYNC B1 ;  /* 0x0000000000017941 */ /* 0x000fea0003800000 */
.L_x_283:
[----:B------:R-:W-:Y:S01]  /*b100*/  LOP3.LUT P4, RZ, R15, 0xff, RZ, 0xc0, !PT ;  /* 0x000000ff0fff7812 */ /* 0x000fe2000788c0ff */
[----:B------:R-:W-:Y:S01]  /*b110*/  IMAD.IADD R13, R12, 0x1, R13 ;  /* 0x000000010c0d7824 */ /* 0x000fe200078e020d */
[----:B------:R-:W-:Y:S01]  /*b120*/  IADD3 R2, P5, R2, UR30, RZ ;  /* 0x0000001e02027c10 */ /* 0x000fe2000ffbe0ff */
[----:B------:R-:W-:Y:S01]  /*b130*/  ULDC.64 UR6, c[0x0][0x750] ;  /* 0x0001d40000067ab9 */ /* 0x000fe20000000a00 */
[----:B------:R-:W-:Y:S01]  /*b140*/  BSSY B1, `(.L_x_289) ;  /* 0x0000069000017945 */ /* 0x000fe20003800000 */
[----:B------:R-:W-:Y:S01]  /*b150*/  IMAD.MOV.U32 R14, RZ, RZ, -0x1 ;  /* 0xffffffffff0e7424 */ /* 0x000fe200078e00ff */
[----:B------:R-:W-:Y:S01]  /*b160*/  ISETP.GT.U32.AND P1, PT, R13, 0x5, PT ;  /* 0x000000050d00780c */ /* 0x000fe20003f24070 */
[----:B------:R-:W-:Y:S01]  /*b170*/  IMAD.MOV.U32 R10, RZ, RZ, -0x1 ;  /* 0xffffffffff0a7424 */ /* 0x000fe200078e00ff */
[----:B------:R-:W-:Y:S02]  /*b180*/  IADD3.X R3, R3, UR13, RZ, P5, !PT ;  /* 0x0000000d03037c10 */ /* 0x000fe4000affe4ff */
[----:B------:R-:W-:-:S02]  /*b190*/  ISETP.LT.U32.AND P1, PT, R12, 0x6, P1 ;  /* 0x000000060c00780c */ /* 0x000fc40000f21070 */
[----:B------:R-:W-:Y:S01]  /*b1a0*/  PRMT R15, RZ, 0x7610, R15 ;  /* 0x00007610ff0f7816 */ /* 0x000fe2000000000f */
[----:B------:R-:W0:Y:S01]  /*b1b0*/  @P4 S2R R7, SR_CgaCtaId ;  /* 0x0000000000074919 */ /* 0x000e220000008800 */
[----:B------:R-:W-:-:S04]  /*b1c0*/  @P4 MOV R6, 0x400 ;  /* 0x0000040000064802 */ /* 0x000fc80000000f00 */
[----:B0-----:R-:W-:Y:S01]  /*b1d0*/  @P4 LEA R8, R7, R6, 0x18 ;  /* 0x0000000607084211 */ /* 0x001fe200078ec0ff */
[----:B------:R-:W-:Y:S01]  /*b1e0*/  IMAD.WIDE.U32 R6, R13, -0x55555555, RZ ;  /* 0xaaaaaaab0d067825 */ /* 0x000fe200078e00ff */
[----:B------:R-:W-:Y:S02]  /*b1f0*/  SEL R6, RZ, 0x1, !P1 ;  /* 0x00000001ff067807 */ /* 0x000fe40004800000 */
[----:B------:R-:W-:Y:S01]  /*b200*/  ISETP.GE.U32.AND P1, PT, R2, UR6, PT ;  /* 0x0000000602007c0c */ /* 0x000fe2000bf26070 */
[----:B------:R0:W-:Y:S01]  /*b210*/  @P4 SYNCS.ARRIVE.TRANS64.A1T0 RZ, [R8+URZ+0x78], RZ ;  /* 0x000078ff08ff49a7 */ /* 0x0001e2000810003f */
[----:B------:R-:W-:Y:S02]  /*b220*/  ISETP.GE.U32.AND P4, PT, R12, 0x6, PT ;  /* 0x000000060c00780c */ /* 0x000fe40003f86070 */
[----:B------:R-:W-:Y:S02]  /*b230*/  ISETP.GE.U32.AND.EX P1, PT, R3, UR7, PT, P1 ;  /* 0x0000000703007c0c */ /* 0x000fe4000bf26110 */
[----:B------:R-:W-:-:S02]  /*b240*/  LOP3.LUT R5, R5, R6, RZ, 0x3c, !PT ;  /* 0x0000000605057212 */ /* 0x000fc400078e3cff */
[----:B------:R-:W-:Y:S02]  /*b250*/  PRMT R6, RZ, 0x7610, R6 ;  /* 0x00007610ff067816 */ /* 0x000fe40000000006 */
[----:B0-----:R-:W-:Y:S01]  /*b260*/  SHF.R.U32.HI R8, RZ, 0x2, R7 ;  /* 0x00000002ff087819 */ /* 0x001fe20000011607 */
[----:B------:R-:W-:-:S04]  /*b270*/  IMAD.MOV.U32 R7, RZ, RZ, -0x1 ;  /* 0xffffffffff077424 */ /* 0x000fc800078e00ff */
[----:B------:R-:W-:Y:S01]  /*b280*/  IMAD R13, R8, -0x6, R13 ;  /* 0xfffffffa080d7824 */ /* 0x000fe200078e020d */
[----:B------:R-:W-:Y:S01]  /*b290*/  @P4 LOP3.LUT R5, R5, 0x1, R8, 0x78, !PT ;  /* 0x0000000105054812 */ /* 0x000fe200078e7808 */
[----:B------:R-:W-:Y:S06]  /*b2a0*/  @P1 BRA `(.L_x_290) ;  /* 0x0000000400481947 */ /* 0x000fec0003800000 */
[----:B------:R-:W-:Y:S01]  /*b2b0*/  ULDC.64 UR6, c[0x0][0x728] ;  /* 0x0001ca0000067ab9 */ /* 0x000fe20000000a00 */
[----:B------:R-:W0:Y:S01]  /*b2c0*/  S2R R17, SR_CTAID.X ;  /* 0x0000000000117919 */ /* 0x000e220000002500 */
[----:B------:R-:W-:Y:S01]  /*b2d0*/  ISETP.NE.U32.AND P1, PT, RZ, UR6, PT ;  /* 0x00000006ff007c0c */ /* 0x000fe2000bf25070 */
[----:B------:R-:W-:Y:S01]  /*b2e0*/  ULDC UR9, c[0x0][0x730] ;  /* 0x0001cc0000097ab9 */ /* 0x000fe20000000800 */
[----:B------:R-:W-:Y:S01]  /*b2f0*/  IMAD.MOV.U32 R6, RZ, RZ, R2 ;  /* 0x000000ffff067224 */ /* 0x000fe200078e0002 */
[----:B------:R-:W1:Y:S01]  /*b300*/  S2R R14, SR_CTAID.Y ;  /* 0x00000000000e7919 */ /* 0x000e620000002600 */
[----:B------:R-:W-:Y:S01]  /*b310*/  ISETP.NE.AND.EX P1, PT, RZ, UR7, PT, P1 ;  /* 0x00000007ff007c0c */ /* 0x000fe2000bf25310 */
[----:B------:R-:W-:-:S12]  /*b320*/  IMAD.MOV.U32 R7, RZ, RZ, R3 ;  /* 0x000000ffff077224 */ /* 0x000fd800078e0003 */
[----:B------:R-:W-:Y:S05]  /*b330*/  @!P1 BRA `(.L_x_291) ;  /* 0x0000000000289947 */ /* 0x000fea0003800000 */
[----:B------:R-:W-:Y:S02]  /*b340*/  ULDC UR8, c[0x0][0x734] ;  /* 0x0001cd0000087ab9 */ /* 0x000fe40000000800 */
[----:B------:R-:W-:-:S05]  /*b350*/  IADD3 R11, P1, R2, UR8, RZ ;  /* 0x00000008020b7c10 */ /* 0x000fca000ff3e0ff */
[----:B------:R-:W-:-:S04]  /*b360*/  IMAD.X R19, RZ, RZ, R3, P1 ;  /* 0x000000ffff137224 */ /* 0x000fc800008e0603 */
[----:B------:R-:W-:-:S04]  /*b370*/  IMAD.WIDE.U32 R8, R19, UR6, RZ ;  /* 0x0000000613087c25 */ /* 0x000fc8000f8e00ff */
[----:B------:R-:W-:-:S04]  /*b380*/  IMAD.WIDE.U32 R8, P1, R11, UR7, R8 ;  /* 0x000000070b087c25 */ /* 0x000fc8000f820008 */
[----:B------:R-:W-:-:S04]  /*b390*/  IMAD.WIDE.U32 R10, R11, UR6, RZ ;  /* 0x000000060b0a7c25 */ /* 0x000fc8000f8e00ff */
[----:B------:R-:W-:Y:S01]  /*b3a0*/  IMAD.X R7, RZ, RZ, RZ, P1 ;  /* 0x000000ffff077224 */ /* 0x000fe200008e06ff */
[----:B------:R-:W-:Y:S01]  /*b3b0*/  IADD3 RZ, P1, R11, R8, RZ ;  /* 0x000000080bff7210 */ /* 0x000fe20007f3e0ff */
[----:B------:R-:W-:-:S04]  /*b3c0*/  IMAD.MOV.U32 R6, RZ, RZ, R9 ;  /* 0x000000ffff067224 */ /* 0x000fc800078e0009 */
[----:B------:R-:W-:-:S08]  /*b3d0*/  IMAD.WIDE.U32.X R6, R19, UR7, R6, P1 ;  /* 0x0000000713067c25 */ /* 0x000fd000088e0406 */
.L_x_291:
[--C-:B------:R-:W-:Y:S01]  /*b3e0*/  SHF.R.U64 R10, R6, UR9, R7.reuse ;  /* 0x00000009060a7c19 */ /* 0x100fe20008001207 */
[----:B------:R-:W-:Y:S01]  /*b3f0*/  ULDC.64 UR6, c[0x0][0x720] ;  /* 0x0001c80000067ab9 */ /* 0x000fe20000000a00 */
[----:B------:R-:W-:Y:S01]  /*b400*/  SHF.R.U32.HI R6, RZ, UR9, R7 ;  /* 0x00000009ff067c19 */ /* 0x000fe20008011607 */
[----:B------:R-:W2:Y:S01]  /*b410*/  LDC R22, c[0x0][0x144] ;  /* 0x00005100ff167b82 */ /* 0x000ea20000000800 */
[----:B------:R-:W-:Y:S01]  /*b420*/  IADD3 R9, P1, RZ, -R10, RZ ;  /* 0x8000000aff097210 */ /* 0x000fe20007f3e0ff */
[----:B------:R-:W-:Y:S01]  /*b430*/  ULDC.64 UR10, c[0x0][0x740] ;  /* 0x0001d000000a7ab9 */ /* 0x000fe20000000a00 */
[----:B0-----:R-:W-:Y:S01]  /*b440*/  I2FP.F32.U32 R11, R17 ;  /* 0x00000011000b7245 */ /* 0x001fe20000201000 */
[----:B------:R-:W-:Y:S02]  /*b450*/  ULDC UR8, c[0x0][0x708] ;  /* 0x0001c20000087ab9 */ /* 0x000fe40000000800 */
[----:B------:R-:W-:Y:S01]  /*b460*/  IMAD.X R6, RZ, RZ, ~R6, P1 ;  /* 0x000000ffff067224 */ /* 0x000fe200008e0e06 */
[----:B------:R-:W-:Y:S01]  /*b470*/  ISETP.NE.U32.AND P1, PT, RZ, UR10, PT ;  /* 0x0000000aff007c0c */ /* 0x000fe2000bf25070 */
[----:B------:R-:W0:Y:S02]  /*b480*/  LDC R19, c[0x0][0x148] ;  /* 0x00005200ff137b82 */ /* 0x000e240000000800 */
[----:B------:R-:W-:Y:S01]  /*b490*/  IMAD R8, R6, UR6, RZ ;  /* 0x0000000606087c24 */ /* 0x000fe2000f8e02ff */
[----:B------:R-:W-:Y:S01]  /*b4a0*/  ISETP.NE.AND.EX P1, PT, RZ, UR11, PT, P1 ;  /* 0x0000000bff007c0c */ /* 0x000fe2000bf25310 */
[----:B------:R-:W-:Y:S01]  /*b4b0*/  IMAD.WIDE.U32 R6, R9, UR6, R2 ;  /* 0x0000000609067c25 */ /* 0x000fe2000f8e0002 */
[----:B------:R-:W-:-:S03]  /*b4c0*/  ULDC UR6, c[0x0][0x150] ;  /* 0x0000540000067ab9 */ /* 0x000fc60000000800 */
[----:B------:R-:W-:Y:S02]  /*b4d0*/  IMAD R9, R9, UR7, R8 ;  /* 0x0000000709097c24 */ /* 0x000fe4000f8e0208 */
[----:B------:R-:W-:Y:S01]  /*b4e0*/  FMUL R8, R11, UR6 ;  /* 0x000000060b087c20 */ /* 0x000fe20008400000 */
[----:B------:R-:W-:Y:S01]  /*b4f0*/  ULDC UR6, c[0x0][0x718] ;  /* 0x0001c60000067ab9 */ /* 0x000fe20000000800 */
[----:B------:R-:W-:Y:S01]  /*b500*/  ULDC UR7, c[0x0][0x154] ;  /* 0x0000550000077ab9 */ /* 0x000fe20000000800 */
[----:B------:R-:W-:-:S03]  /*b510*/  IMAD.IADD R7, R7, 0x1, R9 ;  /* 0x0000000107077824 */ /* 0x000fc600078e0209 */
[----:B------:R-:W3:Y:S02]  /*b520*/  F2I.U32.TRUNC.NTZ R8, R8 ;  /* 0x0000000800087305 */ /* 0x000ee4000020f000 */
[----:B------:R-:W-:Y:S02]  /*b530*/  SHF.R.U64 R11, R6, UR6, R7 ;  /* 0x00000006060b7c19 */ /* 0x000fe40008001207 */
[----:B-1----:R-:W-:-:S05]  /*b540*/  I2FP.F32.U32 R6, R14 ;  /* 0x0000000e00067245 */ /* 0x002fca0000201000 */
[----:B------:R-:W-:Y:S01]  /*b550*/  FMUL R21, R6, UR7 ;  /* 0x0000000706157c20 */ /* 0x000fe20008400000 */
[----:B------:R-:W-:Y:S01]  /*b560*/  SHF.R.U32.HI R6, RZ, UR6, R7 ;  /* 0x00000006ff067c19 */ /* 0x000fe20008011607 */
[----:B------:R-:W-:-:S03]  /*b570*/  ULDC UR6, c[0x0][0x758] ;  /* 0x0001d60000067ab9 */ /* 0x000fc60000000800 */
[--C-:B------:R-:W-:Y:S01]  /*b580*/  SHF.R.U64 R20, R11, UR8, R6.reuse ;  /* 0x000000080b147c19 */ /* 0x100fe20008001206 */
[----:B------:R-:W1:Y:S01]  /*b590*/  F2I.U32.TRUNC.NTZ R21, R21 ;  /* 0x0000001500157305 */ /* 0x000e62000020f000 */
[----:B------:R-:W-:Y:S01]  /*b5a0*/  SHF.R.U32.HI R7, RZ, UR8, R6 ;  /* 0x00000008ff077c19 */ /* 0x000fe20008011606 */
[----:B---3--:R-:W-:-:S03]  /*b5b0*/  IMAD.MOV R8, RZ, RZ, -R8 ;  /* 0x000000ffff087224 */ /* 0x008fc600078e0a08 */
[----:B------:R-:W-:Y:S01]  /*b5c0*/  SHF.R.U64 R18, R20, UR6, R7 ;  /* 0x0000000614127c19 */ /* 0x000fe20008001207 */
[----:B--2---:R-:W-:Y:S01]  /*b5d0*/  IMAD R17, R22, R8, R17 ;  /* 0x0000000816117224 */ /* 0x004fe200078e0211 */
[----:B------:R-:W-:-:S03]  /*b5e0*/  SHF.R.U32.HI R23, RZ, UR6, R7 ;  /* 0x00000006ff177c19 */ /* 0x000fc60008011607 */
[----:B------:R-:W-:Y:S02]  /*b5f0*/  IMAD.MOV.U32 R6, RZ, RZ, R18 ;  /* 0x000000ffff067224 */ /* 0x000fe400078e0012 */
[----:B------:R-:W-:Y:S01]  /*b600*/  IMAD.MOV.U32 R7, RZ, RZ, R23 ;  /* 0x000000ffff077224 */ /* 0x000fe200078e0017 */
[----:B-1----:R-:W-:Y:S06]  /*b610*/  @!P1 BRA `(.L_x_292) ;  /* 0x0000000000289947 */ /* 0x002fec0003800000 */
[----:B------:R-:W-:Y:S02]  /*b620*/  ULDC UR6, c[0x0][0x74c] ;  /* 0x0001d30000067ab9 */ /* 0x000fe40000000800 */
[----:B------:R-:W-:-:S05]  /*b630*/  IADD3 R7, P1, R18, UR6, RZ ;  /* 0x0000000612077c10 */ /* 0x000fca000ff3e0ff */
[----:B------:R-:W-:-:S04]  /*b640*/  IMAD.X R23, RZ, RZ, R23, P1 ;  /* 0x000000ffff177224 */ /* 0x000fc800008e0617 */
[----:B------:R-:W-:-:S04]  /*b650*/  IMAD.WIDE.U32 R8, R23, UR10, RZ ;  /* 0x0000000a17087c25 */ /* 0x000fc8000f8e00ff */
[----:B------:R-:W-:-:S04]  /*b660*/  IMAD.WIDE.U32 R8, P1, R7, UR11, R8 ;  /* 0x0000000b07087c25 */ /* 0x000fc8000f820008 */
[----:B------:R-:W-:-:S04]  /*b670*/  IMAD.WIDE.U32 R6, R7, UR10, RZ ;  /* 0x0000000a07067c25 */ /* 0x000fc8000f8e00ff */
[----:B------:R-:W-:Y:S01]  /*b680*/  IMAD.MOV.U32 R6, RZ, RZ, R9 ;  /* 0x000000ffff067224 */ /* 0x000fe200078e0009 */
[----:B------:R-:W-:Y:S01]  /*b690*/  IADD3 RZ, P4, R7, R8, RZ ;  /* 0x0000000807ff7210 */ /* 0x000fe20007f9e0ff */
[----:B------:R-:W-:-:S04]  /*b6a0*/  IMAD.X R7, RZ, RZ, RZ, P1 ;  /* 0x000000ffff077224 */ /* 0x000fc800008e06ff */
[----:B------:R-:W-:-:S08]  /*b6b0*/  IMAD.WIDE.U32.X R6, R23, UR11, R6, P4 ;  /* 0x0000000b17067c25 */ /* 0x000fd0000a0e0406 */
.L_x_292:
[----:B------:R-:W-:Y:S01]  /*b6c0*/  ULDC UR6, c[0x0][0x748] ;  /* 0x0001d20000067ab9 */ /* 0x000fe20000000800 */
[----:B------:R-:W-:Y:S01]  /*b6d0*/  LOP3.LUT R20, R20, UR21, RZ, 0xc0, !PT ;  /* 0x0000001514147c12 */ /* 0x000fe2000f8ec0ff */
[----:B------:R-:W-:Y:S01]  /*b6e0*/  IMAD.MOV R21, RZ, RZ, -R21 ;  /* 0x000000ffff157224 */ /* 0x000fe200078e0a15 */
[----:B------:R-:W-:Y:S01]  /*b6f0*/  SHF.R.U64 R7, R6, UR6, R7 ;  /* 0x0000000606077c19 */ /* 0x000fe20008001207 */
[----:B------:R-:W-:Y:S01]  /*b700*/  ULDC UR6, c[0x0][0x738] ;  /* 0x0001ce0000067ab9 */ /* 0x000fe20000000800 */
[----:B------:R-:W-:Y:S01]  /*b710*/  LOP3.LUT R11, R11, UR4, RZ, 0xc0, !PT ;  /* 0x000000040b0b7c12 */ /* 0x000fe2000f8ec0ff */
[----:B0-----:R-:W-:Y:S01]  /*b720*/  @P3 IMAD R17, R19, R21, R14 ;  /* 0x0000001513113224 */ /* 0x001fe200078e020e */
[----:B------:R-:W-:Y:S01]  /*b730*/  ULDC UR7, c[0x0][0x710] ;  /* 0x0001c40000077ab9 */ /* 0x000fe20000000800 */
[----:B------:R-:W-:Y:S02]  /*b740*/  IMAD.MOV R9, RZ, RZ, -R7 ;  /* 0x000000ffff097224 */ /* 0x000fe400078e0a07 */
[----:B------:R-:W-:-:S02]  /*b750*/  IMAD R20, R7, UR5, R20 ;  /* 0x0000000507147c24 */ /* 0x000fc4000f8e0214 */
[----:B------:R-:W-:Y:S01]  /*b760*/  IMAD R18, R9, UR6, R18 ;  /* 0x0000000609127c24 */ /* 0x000fe2000f8e0212 */
[----:B------:R-:W-:Y:S01]  /*b770*/  ULDC UR6, c[0x0][0x700] ;  /* 0x0001c00000067ab9 */ /* 0x000fe20000000800 */
[----:B------:R-:W-:Y:S02]  /*b780*/  IMAD R17, R20, UR7, R17 ;  /* 0x0000000714117c24 */ /* 0x000fe4000f8e0211 */
[----:B------:R-:W-:Y:S02]  /*b790*/  IMAD R18, R18, UR6, R11 ;  /* 0x0000000612127c24 */ /* 0x000fe4000f8e020b */
[----:B------:R-:W-:-:S03]  /*b7a0*/  IMAD.MOV.U32 R6, RZ, RZ, 0x1 ;  /* 0x00000001ff067424 */ /* 0x000fc600078e00ff */
[----:B------:R-:W-:Y:S02]  /*b7b0*/  SEL R14, R18, R17, !P3 ;  /* 0x00000011120e7207 */ /* 0x000fe40005800000 */
[----:B------:R-:W-:-:S07]  /*b7c0*/  SEL R7, R17, R18, !P3 ;  /* 0x0000001211077207 */ /* 0x000fce0005800000 */
.L_x_290:
[----:B------:R-:W-:Y:S05]  /*b7d0*/  BSYNC B1 ;  /* 0x0000000000017941 */ /* 0x000fea0003800000 */
.L_x_289:
[----:B------:R-:W-:-:S13]  /*b7e0*/  LOP3.LUT P1, RZ, R6, 0xff, RZ, 0xc0, !PT ;  /* 0x000000ff06ff7812 */ /* 0x000fda000782c0ff */
[----:B------:R-:W-:Y:S05]  /*b7f0*/  @P1 BRA `(.L_x_293) ;  /* 0xfffffff400241947 */ /* 0x000fea000383ffff */
[----:B------:R-:W-:Y:S05]  /*b800*/  BSYNC B0 ;  /* 0x0000000000007941 */ /* 0x000fea0003800000 */
.L_x_281:
[----:B------:R-:W-:-:S03]  /*b810*/  UMOV UR6, 0xffffffff ;  /* 0xffffffff00067882 */ /* 0x000fc60000000000 */
[----:B------:R-:W-:Y:S05]  /*b820*/  BRA.DIV UR6, `(.L_x_294) ;  /* 0x00000006064c7947 */ /* 0x000fea000b800000 */
[----:B------:R-:W-:-:S13]  /*b830*/  ELECT P0, URZ, PT ;  /* 0x00000000003f782f */ /* 0x000fda0003800000 */
.L_x_310:
[----:B------:R-:W-:Y:S04]  /*b840*/  BSSY B0, `(.L_x_295) ;  /* 0x000003d000007945 */ /* 0x000fe80003800000 */
[----:B------:R-:W-:Y:S05]  /*b850*/  @!P0 BRA `(.L_x_296) ;  /* 0x0000000000ec8947 */ /* 0x000fea0003800000 */
[----:B------:R-:W-:-:S04]  /*b860*/  LOP3.LUT R4, R4, 0x2, RZ, 0xfc, !PT ;  /* 0x0000000204047812 */ /* 0x000fc800078efcff */
[----:B------:R-:W-:-:S13]  /*b870*/  ISETP.NE.AND P0, PT, R4, 0x3, PT ;  /* 0x000000030400780c */ /* 0x000fda0003f05270 */
[----:B------:R-:W-:Y:S05]  /*b880*/  @!P0 BRA `(.L_x_297) ;  /* 0x0000000000048947 */ /* 0x000fea0003800000 */
[----:B------:R-:W-:Y:S01]  /*b890*/  BPT.TRAP 0x1 ;  /* 0x000000040000795c */ /* 0x000fe20000300000 */
.L_x_297:
[----:B------:R-:W0:Y:S01]  /*b8a0*/  S2R R3, SR_CgaCtaId ;  /* 0x0000000000037919 */ /* 0x000e220000008800 */
[----:B------:R-:W-:-:S04]  /*b8b0*/  MOV R0, 0x400 ;  /* 0x0000040000007802 */ /* 0x000fc80000000f00 */
[----:B0-----:R-:W-:Y:S02]  /*b8c0*/  LEA R0, R3, R0, 0x18 ;  /* 0x0000000003007211 */ /* 0x001fe400078ec0ff */
[----:B------:R-:W-:-:S03]  /*b8d0*/  SHF.L.U32 R3, R5, 0x1f, RZ ;  /* 0x0000001f05037819 */ /* 0x000fc600000006ff */
[----:B------:R-:W-:-:S04]  /*b8e0*/  VIADD R0, R0, 0x30 ;  /* 0x0000003000007836 */ /* 0x000fc80000000000 */
[C---:B------:R-:W-:Y:S02]  /*b8f0*/  IMAD R6, R13.reuse, 0x8, R0 ;  /* 0x000000080d067824 */ /* 0x040fe400078e0200 */
[----:B------:R-:W-:Y:S02]  /*b900*/  VIADD R13, R13, 0x1 ;  /* 0x000000010d0d7836 */ /* 0x000fe40000000000 */
[----:B------:R-:W0:Y:S03]  /*b910*/  SYNCS.PHASECHK.TRANS64.TRYWAIT P0, [R6+URZ], R3 ;  /* 0x00000003060075a7 */ /* 0x000e26000800017f */
[----:B------:R-:W-:-:S04]  /*b920*/  ISETP.NE.AND P1, PT, R13, 0x6, PT ;  /* 0x000000060d00780c */ /* 0x000fc80003f25270 */
[----:B------:R-:W-:Y:S02]  /*b930*/  SEL R2, RZ, 0x1, P1 ;  /* 0x00000001ff027807 */ /* 0x000fe40000800000 */
[----:B------:R-:W-:Y:S02]  /*b940*/  SEL R13, R13, RZ, P1 ;  /* 0x000000ff0d0d7207 */ /* 0x000fe40000800000 */
[----:B------:R-:W-:-:S03]  /*b950*/  LOP3.LUT R8, R5, R2, RZ, 0x3c, !PT ;  /* 0x0000000205087212 */ /* 0x000fc600078e3cff */
[----:B------:R-:W-:Y:S01]  /*b960*/  IMAD R7, R13, 0x8, R0 ;  /* 0x000000080d077824 */ /* 0x000fe200078e0200 */
[----:B------:R-:W-:Y:S01]  /*b970*/  SHF.L.U32 R4, R8, 0x1f, RZ ;  /* 0x0000001f08047819 */ /* 0x000fe200000006ff */
[----:B0-----:R-:W-:Y:S06]  /*b980*/  @!P0 BRA `(.L_x_298) ;  /* 0x0000000400188947 */ /* 0x001fec0003800000 */
.L_x_311:
[----:B------:R-:W1:Y:S01]  /*b990*/  SYNCS.PHASECHK.TRANS64.TRYWAIT P0, [R7+URZ], R4 ;  /* 0x00000004070075a7 */ /* 0x000e62000800017f */
[----:B------:R-:W-:-:S05]  /*b9a0*/  VIADD R2, R13, 0x1 ;  /* 0x000000010d027836 */ /* 0x000fca0000000000 */
[----:B------:R-:W-:-:S04]  /*b9b0*/  ISETP.NE.AND P1, PT, R2, 0x6, PT ;  /* 0x000000060200780c */ /* 0x000fc80003f25270 */
[----:B0-----:R-:W-:Y:S02]  /*b9c0*/  SEL R3, RZ, 0x1, P1 ;  /* 0x00000001ff037807 */ /* 0x001fe40000800000 */
[----:B------:R-:W-:Y:S02]  /*b9d0*/  SEL R9, R2, RZ, P1 ;  /* 0x000000ff02097207 */ /* 0x000fe40000800000 */
[----:B------:R-:W-:-:S03]  /*b9e0*/  LOP3.LUT R8, R8, R3, RZ, 0x3c, !PT ;  /* 0x0000000308087212 */ /* 0x000fc600078e3cff */
[----:B------:R-:W-:Y:S01]  /*b9f0*/  IMAD R6, R9, 0x8, R0 ;  /* 0x0000000809067824 */ /* 0x000fe200078e0200 */
[----:B------:R-:W-:Y:S01]  /*ba00*/  SHF.L.U32 R5, R8, 0x1f, RZ ;  /* 0x0000001f08057819 */ /* 0x000fe200000006ff */
[----:B-1----:R-:W-:Y:S06]  /*ba10*/  @!P0 BRA `(.L_x_299) ;  /* 0x0000000400088947 */ /* 0x002fec0003800000 */
.L_x_312:
[----:B------:R-:W1:Y:S01]  /*ba20*/  SYNCS.PHASECHK.TRANS64.TRYWAIT P0, [R6+URZ], R5 ;  /* 0x00000005060075a7 */ /* 0x000e62000800017f */
[----:B------:R-:W-:-:S05]  /*ba30*/  VIADD R2, R9, 0x1 ;  /* 0x0000000109027836 */ /* 0x000fca0000000000 */
[----:B------:R-:W-:-:S04]  /*ba40*/  ISETP.NE.AND P1, PT, R2, 0x6, PT ;  /* 0x000000060200780c */ /* 0x000fc80003f25270 */
[----:B------:R-:W-:Y:S02]  /*ba50*/  SEL R3, RZ, 0x1, P1 ;  /* 0x00000001ff037807 */ /* 0x000fe40000800000 */
[----:B0-----:R-:W-:Y:S02]  /*ba60*/  SEL R7, R2, RZ, P1 ;  /* 0x000000ff02077207 */ /* 0x001fe40000800000 */
[----:B------:R-:W-:-:S03]  /*ba70*/  LOP3.LUT R8, R8, R3, RZ, 0x3c, !PT ;  /* 0x0000000308087212 */ /* 0x000fc600078e3cff */
[----:B------:R-:W-:Y:S01]  /*ba80*/  IMAD R9, R7, 0x8, R0 ;  /* 0x0000000807097824 */ /* 0x000fe200078e0200 */
[----:B------:R-:W-:Y:S01]  /*ba90*/  SHF.L.U32 R4, R8, 0x1f, RZ ;  /* 0x0000001f08047819 */ /* 0x000fe200000006ff */
[----:B-1----:R-:W-:Y:S06]  /*baa0*/  @!P0 BRA `(.L_x_300) ;  /* 0x0000000000f88947 */ /* 0x002fec0003800000 */
.L_x_313:
[----:B------:R-:W1:Y:S01]  /*bab0*/  SYNCS.PHASECHK.TRANS64.TRYWAIT P0, [R9+URZ], R4 ;  /* 0x00000004090075a7 */ /* 0x000e62000800017f */
[----:B------:R-:W-:-:S05]  /*bac0*/  VIADD R2, R7, 0x1 ;  /* 0x0000000107027836 */ /* 0x000fca0000000000 */
[----:B------:R-:W-:-:S04]  /*bad0*/  ISETP.NE.AND P1, PT, R2, 0x6, PT ;  /* 0x000000060200780c */ /* 0x000fc80003f25270 */
[----:B------:R-:W-:Y:S02]  /*bae0*/  SEL R3, RZ, 0x1, P1 ;  /* 0x00000001ff037807 */ /* 0x000fe40000800000 */
[----:B------:R-:W-:Y:S02]  /*baf0*/  SEL R7, R2, RZ, P1 ;  /* 0x000000ff02077207 */ /* 0x000fe40000800000 */
[----:B------:R-:W-:-:S03]  /*bb00*/  LOP3.LUT R11, R8, R3, RZ, 0x3c, !PT ;  /* 0x00000003080b7212 */ /* 0x000fc600078e3cff */
[----:B0-----:R-:W-:Y:S01]  /*bb10*/  IMAD R6, R7, 0x8, R0 ;  /* 0x0000000807067824 */ /* 0x001fe200078e0200 */
[----:B------:R-:W-:Y:S01]  /*bb20*/  SHF.L.U32 R5, R11, 0x1f, RZ ;  /* 0x0000001f0b057819 */ /* 0x000fe200000006ff */
[----:B-1----:R-:W-:Y:S06]  /*bb30*/  @!P0 BRA `(.L_x_301) ;  /* 0x0000000000e88947 */ /* 0x002fec0003800000 */
.L_x_314:
[----:B------:R-:W1:Y:S01]  /*bb40*/  SYNCS.PHASECHK.TRANS64.TRYWAIT P0, [R6+URZ], R5 ;  /* 0x00000005060075a7 */ /* 0x000e62000800017f */
[----:B------:R-:W-:-:S05]  /*bb50*/  VIADD R2, R7, 0x1 ;  /* 0x0000000107027836 */ /* 0x000fca0000000000 */
[----:B------:R-:W-:-:S04]  /*bb60*/  ISETP.NE.AND P1, PT, R2, 0x6, PT ;  /* 0x000000060200780c */ /* 0x000fc80003f25270 */
[----:B0-----:R-:W-:Y:S02]  /*bb70*/  SEL R4, RZ, 0x1, P1 ;  /* 0x00000001ff047807 */ /* 0x001fe40000800000 */
[----:B------:R-:W-:Y:S02]  /*bb80*/  SEL R3, R2, RZ, P1 ;  /* 0x000000ff02037207 */ /* 0x000fe40000800000 */
[----:B------:R-:W-:Y:S01]  /*bb90*/  LOP3.LUT R4, R11, R4, RZ, 0x3c, !PT ;  /* 0x000000040b047212 */ /* 0x000fe200078e3cff */
[----:B-1----:R-:W-:Y:S06]  /*bba0*/  @!P0 BRA `(.L_x_302) ;  /* 0x0000000000e08947 */ /* 0x002fec0003800000 */
.L_x_315:
[----:B------:R-:W-:Y:S01]  /*bbb0*/  IMAD R3, R3, 0x8, R0 ;  /* 0x0000000803037824 */ /* 0x000fe200078e0200 */
[----:B------:R-:W-:-:S07]  /*bbc0*/  SHF.L.U32 R0, R4, 0x1f, RZ ;  /* 0x0000001f04007819 */ /* 0x000fce00000006ff */
.L_x_303:
[----:B-1----:R1:W2:Y:S02]  /*bbd0*/  SYNCS.PHASECHK.TRANS64.TRYWAIT P0, [R3+URZ], R0 ;  /* 0x00000000030075a7 */ /* 0x0022a4000800017f */
[----:B--2---:R-:W-:Y:S05]  /*bbe0*/  @!P0 NANOSLEEP.SYNCS 0x989680 ;  /* 0x009896800000895d */ /* 0x004fea0003900000 */
[----:B------:R-:W2:Y:S02]  /*bbf0*/  @!P0 SYNCS.PHASECHK.TRANS64 P0, [R3+URZ], R0 ;  /* 0x00000000030085a7 */ /* 0x000ea4000800007f */
[----:B--2---:R-:W-:Y:S05]  /*bc00*/  @!P0 BRA `(.L_x_303) ;  /* 0xfffffffc00f08947 */ /* 0x004fea000383ffff */
.L_x_296:
[----:B------:R-:W-:Y:S05]  /*bc10*/  BSYNC B0 ;  /* 0x0000000000007941 */ /* 0x000fea0003800000 */
.L_x_295:
[----:B------:R-:W-:Y:S05]  /*bc20*/  EXIT ;  /* 0x000000000000794d */ /* 0x000fea0003800000 */
.L_x_17:
[----:B-1----:R-:W-:-:S04]  /*bc30*/  IMAD.U32 R12, RZ, RZ, UR8 ;  /* 0x00000008ff0c7e24 */ /* 0x002fc8000f8e00ff */
[----:B------:R1:W4:Y:S03]  /*bc40*/  SYNCS.PHASECHK.TRANS64.TRYWAIT P0, [R12+URZ], R11 ;  /* 0x0000000b0c0075a7 */ /* 0x000326000800017f */
[----:B----4-:R-:W-:Y:S05]  /*bc50*/  @!P0 NANOSLEEP.SYNCS 0x989680 ;  /* 0x009896800000895d */ /* 0x010fea0003900000 */
[----:B------:R-:W4:Y:S02]  /*bc60*/  @!P0 SYNCS.PHASECHK.TRANS64 P0, [R12+URZ], R11 ;  /* 0x0000000b0c0085a7 */ /* 0x000f24000800007f */
[----:B----4-:R-:W-:Y:S05]  /*bc70*/  @!P0 BRA `(.L_x_17) ;  /* 0xfffffffc00ec8947 */ /* 0x010fea000383ffff */
[----:B------:R-:W-:Y:S05]  /*bc80*/  BRA `(.L_x_16) ;  /* 0xffffff5800747947 */ /* 0x000fea000383ffff */
.L_x_282:
[----:B------:R-:W-:Y:S01]  /*bc90*/  BSSY B1, `(.L_x_304) ;  /* 0x0000006000017945 */ /* 0x000fe20003800000 */
[----:B------:R-:W-:-:S07]  /*bca0*/  IMAD.MOV.U32 R6, RZ, RZ, -0x1 ;  /* 0xffffffffff067424 */ /* 0x000fce00078e00ff */
[----:B------:R-:W-:Y:S05]  /*bcb0*/  WARPSYNC.COLLECTIVE R6, `(.L_x_305) ;  /* 0x00000000060c7348 */ /* 0x000fea0003c00000 */
[----:B------:R-:W-:Y:S02]  /*bcc0*/  ELECT P1, UR62, PT ;  /* 0x00000000003e782f */ /* 0x000fe40003820000 */
[----:B------:R-:W-:Y:S01]  /*bcd0*/  MOV R6, UR62 ;  /* 0x0000003e00067c02 */ /* 0x000fe20008000f00 */
[----:B------:R-:W-:Y:S10]  /*bce0*/  ENDCOLLECTIVE ;  /* 0x000000000000791b */ /* 0x000ff40003800000 */
.L_x_305:
[----:B------:R-:W-:Y:S05]  /*bcf0*/  BSYNC B1 ;  /* 0x0000000000017941 */ /* 0x000fea0003800000 */
.L_x_304:
[----:B------:R-:W-:Y:S05]  /*bd00*/  BRA `(.L_x_306) ;  /* 0xffffffec00ec7947 */ /* 0x000fea000383ffff */
.L_x_285:
[----:B0-----:R0:W1:Y:S02]  /*bd10*/  SYNCS.PHASECHK.TRANS64.TRYWAIT P1, [R14+URZ+0x30], R9 ;  /* 0x000030090e0075a7 */ /* 0x001064000802017f */
[----:B-1----:R-:W-:Y:S05]  /*bd20*/  @!P1 NANOSLEEP.SYNCS 0x989680 ;  /* 0x009896800000995d */ /* 0x002fea0003900000 */
[----:B------:R-:W1:Y:S02]  /*bd30*/  @!P1 SYNCS.PHASECHK.TRANS64 P1, [R14+URZ+0x30], R9 ;  /* 0x000030090e0095a7 */ /* 0x000e64000802007f */
[----:B-1----:R-:W-:Y:S05]  /*bd40*/  @!P1 BRA `(.L_x_285) ;  /* 0xfffffffc00f09947 */ /* 0x002fea000383ffff */
[----:B------:R-:W-:Y:S05]  /*bd50*/  BRA `(.L_x_307) ;  /* 0xfffffff000247947 */ /* 0x000fea000383ffff */
.L_x_294:
[----:B------:R-:W-:Y:S01]  /*bd60*/  BSSY B0, `(.L_x_308) ;  /* 0x0000006000007945 */ /* 0x000fe20003800000 */
[----:B------:R-:W-:-:S07]  /*bd70*/  IMAD.MOV.U32 R6, RZ, RZ, -0x1 ;  /* 0xffffffffff067424 */ /* 0x000fce00078e00ff */
[----:B------:R-:W-:Y:S05]  /*bd80*/  WARPSYNC.COLLECTIVE R6, `(.L_x_309) ;  /* 0x00000000060c7348 */ /* 0x000fea0003c00000 */
[----:B------:R-:W-:Y:S02]  /*bd90*/  ELECT P1, UR62, PT ;  /* 0x00000000003e782f */ /* 0x000fe40003820000 */
[----:B------:R-:W-:Y:S01]  /*bda0*/  MOV R6, UR62 ;  /* 0x0000003e00067c02 */ /* 0x000fe20008000f00 */
[----:B------:R-:W-:Y:S10]  /*bdb0*/  ENDCOLLECTIVE ;  /* 0x000000000000791b */ /* 0x000ff40003800000 */
.L_x_309:
[----:B------:R-:W-:Y:S05]  /*bdc0*/  BSYNC B0 ;  /* 0x0000000000007941 */ /* 0x000fea0003800000 */
.L_x_308:
[----:B------:R-:W-:Y:S01]  /*bdd0*/  PLOP3.LUT P0, PT, P1, PT, PT, 0x80, 0x0 ;  /* 0x000000000000781c */ /* 0x000fe20000f0f070 */
[----:B------:R-:W-:-:S12]  /*bde0*/  BRA `(.L_x_310) ;  /* 0xfffffff800947947 */ /* 0x000fd8000383ffff */
.L_x_298:
[----:B0-----:R0:W1:Y:S02]  /*bdf0*/  SYNCS.PHASECHK.TRANS64.TRYWAIT P0, [R6+URZ], R3 ;  /* 0x00000003060075a7 */ /* 0x001064000800017f */
[----:B-1----:R-:W-:Y:S05]  /*be00*/  @!P0 NANOSLEEP.SYNCS 0x989680 ;  /* 0x009896800000895d */ /* 0x002fea0003900000 */
[----:B------:R-:W1:Y:S02]  /*be10*/  @!P0 SYNCS.PHASECHK.TRANS64 P0, [R6+URZ], R3 ;  /* 0x00000003060085a7 */ /* 0x000e64000800007f */
[----:B-1----:R-:W-:Y:S05]  /*be20*/  @!P0 BRA `(.L_x_298) ;  /* 0xfffffffc00f08947 */ /* 0x002fea000383ffff */
[----:B------:R-:W-:Y:S05]  /*be30*/  BRA `(.L_x_311) ;  /* 0xfffffff800d47947 */ /* 0x000fea000383ffff */
.L_x_299:
[----:B0-----:R0:W1:Y:S02]  /*be40*/  SYNCS.PHASECHK.TRANS64.TRYWAIT P0, [R7+URZ], R4 ;  /* 0x00000004070075a7 */ /* 0x001064000800017f */
[----:B-1----:R-:W-:Y:S05]  /*be50*/  @!P0 NANOSLEEP.SYNCS 0x989680 ;  /* 0x009896800000895d */ /* 0x002fea0003900000 */
[----:B------:R-:W1:Y:S02]  /*be60*/  @!P0 SYNCS.PHASECHK.TRANS64 P0, [R7+URZ], R4 ;  /* 0x00000004070085a7 */ /* 0x000e64000800007f */
[----:B-1----:R-:W-:Y:S05]  /*be70*/  @!P0 BRA `(.L_x_299) ;  /* 0xfffffffc00f08947 */ /* 0x002fea000383ffff */
[----:B------:R-:W-:Y:S05]  /*be80*/  BRA `(.L_x_312) ;  /* 0xfffffff800e47947 */ /* 0x000fea000383ffff */
.L_x_300:
[----:B0-----:R0:W1:Y:S02]  /*be90*/  SYNCS.PHASECHK.TRANS64.TRYWAIT P0, [R6+URZ], R5 ;  /* 0x00000005060075a7 */ /* 0x001064000800017f */
[----:B-1----:R-:W-:Y:S05]  /*bea0*/  @!P0 NANOSLEEP.SYNCS 0x989680 ;  /* 0x009896800000895d */ /* 0x002fea0003900000 */
[----:B------:R-:W1:Y:S02]  /*beb0*/  @!P0 SYNCS.PHASECHK.TRANS64 P0, [R6+URZ], R5 ;  /* 0x00000005060085a7 */ /* 0x000e64000800007f */
[----:B-1----:R-:W-:Y:S05]  /*bec0*/  @!P0 BRA `(.L_x_300) ;  /* 0xfffffffc00f08947 */ /* 0x002fea000383ffff */
[----:B------:R-:W-:Y:S05]  /*bed0*/  BRA `(.L_x_313) ;  /* 0xfffffff800f47947 */ /* 0x000fea000383ffff */
.L_x_301:
[----:B0-----:R0:W1:Y:S02]  /*bee0*/  SYNCS.PHASECHK.TRANS64.TRYWAIT P0, [R9+URZ], R4 ;  /* 0x00000004090075a7 */ /* 0x001064000800017f */
[----:B-1----:R-:W-:Y:S05]  /*bef0*/  @!P0 NANOSLEEP.SYNCS 0x989680 ;  /* 0x009896800000895d */ /* 0x002fea0003900000 */
[----:B------:R-:W1:Y:S02]  /*bf00*/  @!P0 SYNCS.PHASECHK.TRANS64 P0, [R9+URZ], R4 ;  /* 0x00000004090085a7 */ /* 0x000e64000800007f */
[----:B-1----:R-:W-:Y:S05]  /*bf10*/  @!P0 BRA `(.L_x_301) ;  /* 0xfffffffc00f08947 */ /* 0x002fea000383ffff */
[----:B------:R-:W-:Y:S05]  /*bf20*/  BRA `(.L_x_314) ;  /* 0xfffffffc00047947 */ /* 0x000fea000383ffff */
.L_x_302:
[----:B0-----:R0:W1:Y:S02]  /*bf30*/  SYNCS.PHASECHK.TRANS64.TRYWAIT P0, [R6+URZ], R5 ;  /* 0x00000005060075a7 */ /* 0x001064000800017f */
[----:B-1----:R-:W-:Y:S05]  /*bf40*/  @!P0 NANOSLEEP.SYNCS 0x989680 ;  /* 0x009896800000895d */ /* 0x002fea0003900000 */
[----:B------:R-:W1:Y:S02]  /*bf50*/  @!P0 SYNCS.PHASECHK.TRANS64 P0, [R6+URZ], R5 ;  /* 0x00000005060085a7 */ /* 0x000e64000800007f */
[----:B-1----:R-:W-:Y:S05]  /*bf60*/  @!P0 BRA `(.L_x_302) ;  /* 0xfffffffc00f08947 */ /* 0x002fea000383ffff */
[----:B------:R-:W-:Y:S05]  /*bf70*/  BRA `(.L_x_315) ;  /* 0xfffffffc000c7947 */ /* 0x000fea000383ffff */
.L_x_316:
[----:B------:R-:W-:-:S00]  /*bf80*/  BRA `(.L_x_316) ;  /* 0xfffffffc00fc7947 */ /* 0x000fc0000383ffff */
[----:B------:R-:W-:-:S00]  /*bf90*/  NOP ;  /* 0x0000000000007918 */ /* 0x000fc00000000000 */
        /* <DEDUP_REMOVED lines=14> */
.L_x_317:


//--------------------- .nv.shared._ZN7cutlass13device_kernelINS_4gemm6kernel13GemmUniversalIN4cute5tupleIJiiiiEEENS1_10collective13CollectiveMmaINS1_40MainloopSm90TmaGmmaWarpSpecializedSparseILi6ENS5_IJNS4_1CILi1EEESB_SB_EEENS1_35KernelTmaWarpSpecializedCooperativeEEENS5_IJNSA_ILi256EEENSA_ILi128EEENSA_ILi64EEEEEENS_10bfloat16_tENS5_IJNS4_6LayoutINS5_IJiNS5_IJNSA_ILi2EEEiEEEiEEENS5_IJlNS5_IJSB_SL_EEElEEEEENSK_INS5_IJNS5_IJNS5_IJNSA_ILi8EEESL_NSA_ILi4EEEEEEiEEENS5_IJNS5_IJNSA_ILi16EEESL_SL_EEEiEEEiEEENS5_IJNS5_IJNS5_IJSH_SV_NSA_ILi1024EEEEEENSA_ILi4096EEEEEENS5_IJNS5_IJSB_NSA_ILi512EEENSA_ILi32EEEEEElEEElEEEEEEEESJ_NS5_IJlSB_lEEENS4_8TiledMMAINS4_8MMA_AtomIJNS4_4SM904GMMA6SPARSE29GMMA_64x128x32_F32BF16BF16_SSILNS1E_5MajorE0ELS1H_0ELNS1E_7ScaleInE1ELS1I_1ELNS1E_9SparseSelE0EEEEEENSK_INS5_IJSL_SB_SB_EEENS5_IJSB_NSA_ILi0EEES1N_EEEEENS5_IJNS4_10UnderscoreES1Q_S1Q_EEEEENS4_13SM90_TMA_LOADENS4_14ComposedLayoutINS4_7SwizzleILi2ELi4ELi3EEENS4_25smem_sparse_ptr_flag_bitsILi2ELi16EEENSK_INS5_IJNS5_IJSB_SR_EEENS5_IJSL_S14_EEEEEENS5_IJNS5_IJS1N_SH_EEESO_EEEEEEEvNS4_8identityES1T_NS1U_INS1V_ILi3ELi4ELi3EEENS4_18smem_ptr_flag_bitsILi16EEENSK_INS5_IJSR_SH_EEENS5_IJSH_SB_EEEEEEEvS26_EENS_8epilogue10collective6detail29Sm90TmaWarpSpecializedAdapterINS2G_15DefaultEpilogueIfNS5_IJSB_llEEES2K_NS2F_6thread17LinearCombinationIfLi1EffLNS2L_9ScaleType4KindE0ELNS_15FloatRoundStyleE2EfEENS1_15EpilogueDefaultEEEEEvvEEEEvNT_6ParamsE --------------------------
	.section	.nv.shared._ZN7cutlass13device_kernelINS_4gemm6kernel13GemmUniversalIN4cute5tupleIJiiiiEEENS1_10collective13CollectiveMmaINS1_40MainloopSm90TmaGmmaWarpSpecializedSparseILi6ENS5_IJNS4_1CILi1EEESB_SB_EEENS1_35KernelTmaWarpSpecializedCooperativeEEENS5_IJNSA_ILi256EEENSA_ILi128EEENSA_ILi64EEEEEENS_10bfloat16_tENS5_IJNS4_6LayoutINS5_IJiNS5_IJNSA_ILi2EEEiEEEiEEENS5_IJlNS5_IJSB_SL_EEElEEEEENSK_INS5_IJNS5_IJNS5_IJNSA_ILi8EEESL_NSA_ILi4EEEEEEiEEENS5_IJNS5_IJNSA_ILi16EEESL_SL_EEEiEEEiEEENS5_IJNS5_IJNS5_IJSH_SV_NSA_ILi1024EEEEEENSA_ILi4096EEEEEENS5_IJNS5_IJSB_NSA_ILi512EEENSA_ILi32EEEEEElEEElEEEEEEEESJ_NS5_IJlSB_lEEENS4_8TiledMMAINS4_8MMA_AtomIJNS4_4SM904GMMA6SPARSE29GMMA_64x128x32_F32BF16BF16_SSILNS1E_5MajorE0ELS1H_0ELNS1E_7ScaleInE1ELS1I_1ELNS1E_9SparseSelE0EEEEEENSK_INS5_IJSL_SB_SB_EEENS5_IJSB_NSA_ILi0EEES1N_EEEEENS5_IJNS4_10UnderscoreES1Q_S1Q_EEEEENS4_13SM90_TMA_LOADENS4_14ComposedLayoutINS4_7SwizzleILi2ELi4ELi3EEENS4_25smem_sparse_ptr_flag_bitsILi2ELi16EEENSK_INS5_IJNS5_IJSB_SR_EEENS5_IJSL_S14_EEEEEENS5_IJNS5_IJS1N_SH_EEESO_EEEEEEEvNS4_8identityES1T_NS1U_INS1V_ILi3ELi4ELi3EEENS4_18smem_ptr_flag_bitsILi16EEENSK_INS5_IJSR_SH_EEENS5_IJSH_SB_EEEEEEEvS26_EENS_8epilogue10collective6detail29Sm90TmaWarpSpecializedAdapterINS2G_15DefaultEpilogueIfNS5_IJSB_llEEES2K_NS2F_6thread17LinearCombinationIfLi1EffLNS2L_9ScaleType4KindE0ELNS_15FloatRoundStyleE2EfEENS1_15EpilogueDefaultEEEEEvvEEEEvNT_6ParamsE,"aw",@nobits
	.sectionflags	@""
	.align	16
	.zero		1024


//--------------------- .nv.shared.reserved.0     --------------------------
	.section	.nv.shared.reserved.0,"aw",@nobits
	.weak		__nv_reservedSMEM_offset_0_alias
	.size		__nv_reservedSMEM_offset_0_alias, 0, 0
	.other		__nv_reservedSMEM_offset_0_alias,@"STO_CUDA_RESERVED_SHARED STV_DEFAULT"
__nv_reservedSMEM_offset_0_alias:
	.zero		0


//--------------------- .nv.global                --------------------------
	.section	.nv.global,"aw",@nobits
.nv.global:
	.type		_ZN39_INTERNAL_2ff311e0_4_k_cu_67b5cb6f_27924cute1_E,@object
	.size		_ZN39_INTERNAL_2ff311e0_4_k_cu_67b5cb6f_27924cute1_E,(_ZN39_INTERNAL_2ff311e0_4_k_cu_67b5cb6f_27924cuda3std3__45__cpo6cbeginE - _ZN39_INTERNAL_2ff311e0_4_k_cu_67b5cb6f_27924cute1_E)
_ZN39_INTERNAL_2ff311e0_4_k_cu_67b5cb6f_27924cute1_E:
	.zero		1
	.type		_ZN39_INTERNAL_2ff311e0_4_k_cu_67b5cb6f_27924cuda3std3__45__cpo6cbeginE,@object
	.size		_ZN39_INTERNAL_2ff311e0_4_k_cu_67b5cb6f_27924cuda3std3__45__cpo6cbeginE,(_ZN39_INTERNAL_2ff311e0_4_k_cu_67b5cb6f_27924cuda3std3__48in_placeE - _ZN39_INTERNAL_2ff311e0_4_k_cu_67b5cb6f_27924cuda3std3__45__cpo6cbeginE)
_ZN39_INTERNAL_2ff311e0_4_k_cu_67b5cb6f_27924cuda3std3__45__cpo6cbeginE:
	.zero		1
	.type		_ZN39_INTERNAL_2ff311e0_4_k_cu_67b5cb6f_27924cuda3std3__48in_placeE,@object
	.size		_ZN39_INTERNAL_2ff311e0_4_k_cu_67b5cb6f_27924cuda3std3__48in_placeE,(_ZN39_INTERNAL_2ff311e0_4_k_cu_67b5cb6f_27924cuda3std6ranges3__45__cpo9iter_moveE - _ZN39_INTERNAL_2ff311e0_4_k_cu_67b5cb6f_27924cuda3std3__48in_placeE)
_ZN39_INTERNAL_2ff311e0_4_k_cu_67b5cb6f_27924cuda3std3__48in_placeE:
	.zero		1
	.type		_ZN39_INTERNAL_2ff311e0_4_k_cu_67b5cb6f_27924cuda3std6ranges3__45__cpo9iter_moveE,@object
	.size		_ZN39_INTERNAL_2ff311e0_4_k_cu_67b5cb6f_27924cuda3std6ranges3__45__cpo9iter_moveE,(_ZN39_INTERNAL_2ff311e0_4_k_cu_67b5cb6f_27924cuda3std3__45__cpo5beginE - _ZN39_INTERNAL_2ff311e0_4_k_cu_67b5cb6f_27924cuda3std6ranges3__45__cpo9iter_moveE)
_ZN39_INTERNAL_2ff311e0_4_k_cu_67b5cb6f_27924cuda3std6ranges3__45__cpo9iter_moveE:
	.zero		1
	.type		_ZN39_INTERNAL_2ff311e0_4_k_cu_67b5cb6f_27924cuda3std3__45__cpo5beginE,@object
	.size		_ZN39_INTERNAL_2ff311e0_4_k_cu_67b5cb6f_27924cuda3std3__45__cpo5beginE,(_ZN39_INTERNAL_2ff311e0_4_k_cu_67b5cb6f_27924cuda3std3__441_GLOBAL__N__2ff311e0_4_k_cu_67b5cb6f_27926ignoreE - _ZN39_INTERNAL_2ff311e0_4_k_cu_67b5cb6f_27924cuda3std3__45__cpo5beginE)
_ZN39_INTERNAL_2ff311e0_4_k_cu_67b5cb6f_27924cuda3std3__45__cpo5beginE:
	.zero		1
	.type		_ZN39_INTERNAL_2ff311e0_4_k_cu_67b5cb6f_27924cuda3std3__441_GLOBAL__N__2ff311e0_4_k_cu_67b5cb6f_27926ignoreE,@object
	.size		_ZN39_INTERNAL_2ff311e0_4_k_cu_67b5cb6f_27924cuda3std3__441_GLOBAL__N__2ff311e0_4_k_cu_67b5cb6f_27926ignoreE,(_ZN39_INTERNAL_2ff311e0_4_k_cu_67b5cb6f_27924cute7productE - _ZN39_INTERNAL_2ff311e0_4_k_cu_67b5cb6f_27924cuda3std3__441_GLOBAL__N__2ff311e0_4_k_cu_67b5cb6f_27926ignoreE)
_ZN39_INTERNAL_2ff311e0_4_k_cu_67b5cb6f_27924cuda3std3__441_GLOBAL__N__2ff311e0_4_k_cu_67b5cb6f_27926ignoreE:
	.zero		1
	.type		_ZN39_INTERNAL_2ff311e0_4_k_cu_67b5cb6f_27924cute7productE,@object
	.size		_ZN39_INTERNAL_2ff311e0_4_k_cu_67b5cb6f_27924cute7productE,(_ZN39_INTERNAL_2ff311e0_4_k_cu_67b5cb6f_27924cuda3std3__45__cpo3endE - _ZN39_INTERNAL_2ff311e0_4_k_cu_67b5cb6f_27924cute7productE)
_ZN39_INTERNAL_2ff311e0_4_k_cu_67b5cb6f_27924cute7productE:
	.zero		1
	.type		_ZN39_INTERNAL_2ff311e0_4_k_cu_67b5cb6f_27924cuda3std3__45__cpo3endE,@object
	.size		_ZN39_INTERNAL_2ff311e0_4_k_cu_67b5cb6f_27924cuda3std3__45__cpo3endE,(_ZN39_INTERNAL_2ff311e0_4_k_cu_67b5cb6f_27924cuda3std3__419piecewise_constructE - _ZN39_INTERNAL_2ff311e0_4_k_cu_67b5cb6f_27924cuda3std3__45__cpo3endE)
_ZN39_INTERNAL_2ff311e0_4_k_cu_67b5cb6f_27924cuda3std3__45__cpo3endE:
	.zero		1
	.type		_ZN39_INTERNAL_2ff311e0_4_k_cu_67b5cb6f_27924cuda3std3__419piecewise_constructE,@object
	.size		_ZN39_INTERNAL_2ff311e0_4_k_cu_67b5cb6f_27924cuda3std3__419piecewise_constructE,(_ZN39_INTERNAL_2ff311e0_4_k_cu_67b5cb6f_27924cuda3std3__45__cpo4cendE - _ZN39_INTERNAL_2ff311e0_4_k_cu_67b5cb6f_27924cuda3std3__419piecewise_constructE)
_ZN39_INTERNAL_2ff311e0_4_k_cu_67b5cb6f_27924cuda3std3__419piecewise_constructE:
	.zero		1
	.type		_ZN39_INTERNAL_2ff311e0_4_k_cu_67b5cb6f_27924cuda3std3__45__cpo4cendE,@object
	.size		_ZN39_INTERNAL_2ff311e0_4_k_cu_67b5cb6f_27924cuda3std3__45__cpo4cendE,(_ZN39_INTERNAL_2ff311e0_4_k_cu_67b5cb6f_27924cuda3std6ranges3__45__cpo4swapE - _ZN39_INTERNAL_2ff311e0_4_k_cu_67b5cb6f_27924cuda3std3__45__cpo4cendE)
_ZN39_INTERNAL_2ff311e0_4_k_cu_67b5cb6f_27924cuda3std3__45__cpo4cendE:
	.zero		1
	.type		_ZN39_INTERNAL_2ff311e0_4_k_cu_67b5cb6f_27924cuda3std6ranges3__45__cpo4swapE,@object
	.size		_ZN39_INTERNAL_2ff311e0_4_k_cu_67b5cb6f_27924cuda3std6ranges3__45__cpo4swapE,(.L_7 - _ZN39_INTERNAL_2ff311e0_4_k_cu_67b5cb6f_27924cuda3std6ranges3__45__cpo4swapE)
_ZN39_INTERNAL_2ff311e0_4_k_cu_67b5cb6f_27924cuda3std6ranges3__45__cpo4swapE:
	.zero		1
.L_7:


//--------------------- .nv.constant0._ZN7cutlass13device_kernelINS_4gemm6kernel13GemmUniversalIN4cute5tupleIJiiiiEEENS1_10collective13CollectiveMmaINS1_40MainloopSm90TmaGmmaWarpSpecializedSparseILi6ENS5_IJNS4_1CILi1EEESB_SB_EEENS1_35KernelTmaWarpSpecializedCooperativeEEENS5_IJNSA_ILi256EEENSA_ILi128EEENSA_ILi64EEEEEENS_10bfloat16_tENS5_IJNS4_6LayoutINS5_IJiNS5_IJNSA_ILi2EEEiEEEiEEENS5_IJlNS5_IJSB_SL_EEElEEEEENSK_INS5_IJNS5_IJNS5_IJNSA_ILi8EEESL_NSA_ILi4EEEEEEiEEENS5_IJNS5_IJNSA_ILi16EEESL_SL_EEEiEEEiEEENS5_IJNS5_IJNS5_IJSH_SV_NSA_ILi1024EEEEEENSA_ILi4096EEEEEENS5_IJNS5_IJSB_NSA_ILi512EEENSA_ILi32EEEEEElEEElEEEEEEEESJ_NS5_IJlSB_lEEENS4_8TiledMMAINS4_8MMA_AtomIJNS4_4SM904GMMA6SPARSE29GMMA_64x128x32_F32BF16BF16_SSILNS1E_5MajorE0ELS1H_0ELNS1E_7ScaleInE1ELS1I_1ELNS1E_9SparseSelE0EEEEEENSK_INS5_IJSL_SB_SB_EEENS5_IJSB_NSA_ILi0EEES1N_EEEEENS5_IJNS4_10UnderscoreES1Q_S1Q_EEEEENS4_13SM90_TMA_LOADENS4_14ComposedLayoutINS4_7SwizzleILi2ELi4ELi3EEENS4_25smem_sparse_ptr_flag_bitsILi2ELi16EEENSK_INS5_IJNS5_IJSB_SR_EEENS5_IJSL_S14_EEEEEENS5_IJNS5_IJS1N_SH_EEESO_EEEEEEEvNS4_8identityES1T_NS1U_INS1V_ILi3ELi4ELi3EEENS4_18smem_ptr_flag_bitsILi16EEENSK_INS5_IJSR_SH_EEENS5_IJSH_SB_EEEEEEEvS26_EENS_8epilogue10collective6detail29Sm90TmaWarpSpecializedAdapterINS2G_15DefaultEpilogueIfNS5_IJSB_llEEES2K_NS2F_6thread17LinearCombinationIfLi1EffLNS2L_9ScaleType4KindE0ELNS_15FloatRoundStyleE2EfEENS1_15EpilogueDefaultEEEEEvvEEEEvNT_6ParamsE --------------------------
	.section	.nv.constant0._ZN7cutlass13device_kernelINS_4gemm6kernel13GemmUniversalIN4cute5tupleIJiiiiEEENS1_10collective13CollectiveMmaINS1_40MainloopSm90TmaGmmaWarpSpecializedSparseILi6ENS5_IJNS4_1CILi1EEESB_SB_EEENS1_35KernelTmaWarpSpecializedCooperativeEEENS5_IJNSA_ILi256EEENSA_ILi128EEENSA_ILi64EEEEEENS_10bfloat16_tENS5_IJNS4_6LayoutINS5_IJiNS5_IJNSA_ILi2EEEiEEEiEEENS5_IJlNS5_IJSB_SL_EEElEEEEENSK_INS5_IJNS5_IJNS5_IJNSA_ILi8EEESL_NSA_ILi4EEEEEEiEEENS5_IJNS5_IJNSA_ILi16EEESL_SL_EEEiEEEiEEENS5_IJNS5_IJNS5_IJSH_SV_NSA_ILi1024EEEEEENSA_ILi4096EEEEEENS5_IJNS5_IJSB_NSA_ILi512EEENSA_ILi32EEEEEElEEElEEEEEEEESJ_NS5_IJlSB_lEEENS4_8TiledMMAINS4_8MMA_AtomIJNS4_4SM904GMMA6SPARSE29GMMA_64x128x32_F32BF16BF16_SSILNS1E_5MajorE0ELS1H_0ELNS1E_7ScaleInE1ELS1I_1ELNS1E_9SparseSelE0EEEEEENSK_INS5_IJSL_SB_SB_EEENS5_IJSB_NSA_ILi0EEES1N_EEEEENS5_IJNS4_10UnderscoreES1Q_S1Q_EEEEENS4_13SM90_TMA_LOADENS4_14ComposedLayoutINS4_7SwizzleILi2ELi4ELi3EEENS4_25smem_sparse_ptr_flag_bitsILi2ELi16EEENSK_INS5_IJNS5_IJSB_SR_EEENS5_IJSL_S14_EEEEEENS5_IJNS5_IJS1N_SH_EEESO_EEEEEEEvNS4_8identityES1T_NS1U_INS1V_ILi3ELi4ELi3EEENS4_18smem_ptr_flag_bitsILi16EEENSK_INS5_IJSR_SH_EEENS5_IJSH_SB_EEEEEEEvS26_EENS_8epilogue10collective6detail29Sm90TmaWarpSpecializedAdapterINS2G_15DefaultEpilogueIfNS5_IJSB_llEEES2K_NS2F_6thread17LinearCombinationIfLi1EffLNS2L_9ScaleType4KindE0ELNS_15FloatRoundStyleE2EfEENS1_15EpilogueDefaultEEEEEvvEEEEvNT_6ParamsE,"a",@progbits
	.sectionflags	@""
	.align	4
.nv.constant0._ZN7cutlass13device_kernelINS_4gemm6kernel13GemmUniversalIN4cute5tupleIJiiiiEEENS1_10collective13CollectiveMmaINS1_40MainloopSm90TmaGmmaWarpSpecializedSparseILi6ENS5_IJNS4_1CILi1EEESB_SB_EEENS1_35KernelTmaWarpSpecializedCooperativeEEENS5_IJNSA_ILi256EEENSA_ILi128EEENSA_ILi64EEEEEENS_10bfloat16_tENS5_IJNS4_6LayoutINS5_IJiNS5_IJNSA_ILi2EEEiEEEiEEENS5_IJlNS5_IJSB_SL_EEElEEEEENSK_INS5_IJNS5_IJNS5_IJNSA_ILi8EEESL_NSA_ILi4EEEEEEiEEENS5_IJNS5_IJNSA_ILi16EEESL_SL_EEEiEEEiEEENS5_IJNS5_IJNS5_IJSH_SV_NSA_ILi1024EEEEEENSA_ILi4096EEEEEENS5_IJNS5_IJSB_NSA_ILi512EEENSA_ILi32EEEEEElEEElEEEEEEEESJ_NS5_IJlSB_lEEENS4_8TiledMMAINS4_8MMA_AtomIJNS4_4SM904GMMA6SPARSE29GMMA_64x128x32_F32BF16BF16_SSILNS1E_5MajorE0ELS1H_0ELNS1E_7ScaleInE1ELS1I_1ELNS1E_9SparseSelE0EEEEEENSK_INS5_IJSL_SB_SB_EEENS5_IJSB_NSA_ILi0EEES1N_EEEEENS5_IJNS4_10UnderscoreES1Q_S1Q_EEEEENS4_13SM90_TMA_LOADENS4_14ComposedLayoutINS4_7SwizzleILi2ELi4ELi3EEENS4_25smem_sparse_ptr_flag_bitsILi2ELi16EEENSK_INS5_IJNS5_IJSB_SR_EEENS5_IJSL_S14_EEEEEENS5_IJNS5_IJS1N_SH_EEESO_EEEEEEEvNS4_8identityES1T_NS1U_INS1V_ILi3ELi4ELi3EEENS4_18smem_ptr_flag_bitsILi16EEENSK_INS5_IJSR_SH_EEENS5_IJSH_SB_EEEEEEEvS26_EENS_8epilogue10collective6detail29Sm90TmaWarpSpecializedAdapterINS2G_15DefaultEpilogueIfNS5_IJSB_llEEES2K_NS2F_6thread17LinearCombinationIfLi1EffLNS2L_9ScaleType4KindE0ELNS_15FloatRoundStyleE2EfEENS1_15EpilogueDefaultEEEEEvvEEEEvNT_6ParamsE:
	.zero		1920


//--------------------- SYMBOLS --------------------------

	.type		.nv.reservedSmem.offset0,@object
	.size		.nv.reservedSmem.offset0,0x4
